//
// Generated by NVIDIA NVVM Compiler
//
// Compiler Build ID: CL-36424714
// Cuda compilation tools, release 13.0, V13.0.88
// Based on NVVM 20.0.0
//

.version 9.0
.target sm_100
.address_size 64

	// .globl	_Z15cudaFreqScalingP6float2ii
.global .align 4 .b8 __cudart_i2opi_f[24] = {65, 144, 67, 60, 153, 149, 98, 219, 192, 221, 52, 245, 209, 87, 39, 252, 41, 21, 68, 78, 110, 131, 249, 162};

.visible .entry _Z15cudaFreqScalingP6float2ii(
	.param .u64 .ptr .align 1 _Z15cudaFreqScalingP6float2ii_param_0,
	.param .u32 _Z15cudaFreqScalingP6float2ii_param_1,
	.param .u32 _Z15cudaFreqScalingP6float2ii_param_2
)
{
	.reg .pred 	%p<4>;
	.reg .b32 	%r<19>;
	.reg .b32 	%f<8>;
	.reg .b64 	%rd<5>;

	ld.param.u64 	%rd2, [_Z15cudaFreqScalingP6float2ii_param_0];
	ld.param.u32 	%r8, [_Z15cudaFreqScalingP6float2ii_param_1];
	ld.param.u32 	%r9, [_Z15cudaFreqScalingP6float2ii_param_2];
	mov.u32 	%r10, %ctaid.x;
	mov.u32 	%r1, %ntid.x;
	mov.u32 	%r11, %tid.x;
	mad.lo.s32 	%r18, %r10, %r1, %r11;
	mul.lo.s32 	%r3, %r9, %r8;
	setp.ge.u32 	%p1, %r18, %r3;
	@%p1 bra 	$L__BB0_3;
	shr.u32 	%r12, %r8, 31;
	add.s32 	%r13, %r8, %r12;
	shr.s32 	%r4, %r13, 1;
	cvt.rn.f32.s32 	%f1, %r4;
	mov.u32 	%r14, %nctaid.x;
	mul.lo.s32 	%r5, %r1, %r14;
	cvta.to.global.u64 	%rd1, %rd2;
$L__BB0_2:
	rem.u32 	%r15, %r18, %r8;
	setp.lt.u32 	%p2, %r15, %r4;
	sub.s32 	%r16, %r8, %r15;
	selp.b32 	%r17, %r15, %r16, %p2;
	cvt.rn.f32.u32 	%f2, %r17;
	div.rn.f32 	%f3, %f2, %f1;
	mul.wide.u32 	%rd3, %r18, 8;
	add.s64 	%rd4, %rd1, %rd3;
	ld.global.v2.f32 	{%f4, %f5}, [%rd4];
	mul.f32 	%f6, %f4, %f3;
	mul.f32 	%f7, %f5, %f3;
	st.global.v2.f32 	[%rd4], {%f6, %f7};
	add.s32 	%r18, %r18, %r5;
	setp.lt.u32 	%p3, %r18, %r3;
	@%p3 bra 	$L__BB0_2;
$L__BB0_3:
	ret;

}
	// .globl	_Z15cudaRealtoFloatP6float2Pfii
.visible .entry _Z15cudaRealtoFloatP6float2Pfii(
	.param .u64 .ptr .align 1 _Z15cudaRealtoFloatP6float2Pfii_param_0,
	.param .u64 .ptr .align 1 _Z15cudaRealtoFloatP6float2Pfii_param_1,
	.param .u32 _Z15cudaRealtoFloatP6float2Pfii_param_2,
	.param .u32 _Z15cudaRealtoFloatP6float2Pfii_param_3
)
{
	.reg .pred 	%p<3>;
	.reg .b32 	%r<13>;
	.reg .b32 	%f<2>;
	.reg .b64 	%rd<9>;

	ld.param.u64 	%rd3, [_Z15cudaRealtoFloatP6float2Pfii_param_0];
	ld.param.u64 	%rd4, [_Z15cudaRealtoFloatP6float2Pfii_param_1];
	ld.param.u32 	%r7, [_Z15cudaRealtoFloatP6float2Pfii_param_2];
	ld.param.u32 	%r8, [_Z15cudaRealtoFloatP6float2Pfii_param_3];
	mov.u32 	%r9, %ctaid.x;
	mov.u32 	%r1, %ntid.x;
	mov.u32 	%r10, %tid.x;
	mad.lo.s32 	%r12, %r9, %r1, %r10;
	mul.lo.s32 	%r3, %r8, %r7;
	setp.ge.u32 	%p1, %r12, %r3;
	@%p1 bra 	$L__BB1_3;
	mov.u32 	%r11, %nctaid.x;
	mul.lo.s32 	%r4, %r1, %r11;
	cvta.to.global.u64 	%rd1, %rd3;
	cvta.to.global.u64 	%rd2, %rd4;
$L__BB1_2:
	mul.wide.u32 	%rd5, %r12, 8;
	add.s64 	%rd6, %rd1, %rd5;
	ld.global.f32 	%f1, [%rd6];
	mul.wide.u32 	%rd7, %r12, 4;
	add.s64 	%rd8, %rd2, %rd7;
	st.global.f32 	[%rd8], %f1;
	add.s32 	%r12, %r12, %r4;
	setp.lt.u32 	%p2, %r12, %r3;
	@%p2 bra 	$L__BB1_2;
$L__BB1_3:
	ret;

}
	// .globl	_Z18cudaBackprojectionPfS_iii
.visible .entry _Z18cudaBackprojectionPfS_iii(
	.param .u64 .ptr .align 1 _Z18cudaBackprojectionPfS_iii_param_0,
	.param .u64 .ptr .align 1 _Z18cudaBackprojectionPfS_iii_param_1,
	.param .u32 _Z18cudaBackprojectionPfS_iii_param_2,
	.param .u32 _Z18cudaBackprojectionPfS_iii_param_3,
	.param .u32 _Z18cudaBackprojectionPfS_iii_param_4
)
{
	.local .align 4 .b8 	__local_depot2[28];
	.reg .b64 	%SP;
	.reg .b64 	%SPL;
	.reg .pred 	%p<57>;
	.reg .b32 	%r<145>;
	.reg .b32 	%f<281>;
	.reg .b64 	%rd<50>;
	.reg .b64 	%fd<12>;

	mov.u64 	%SPL, __local_depot2;
	ld.param.u32 	%r36, [_Z18cudaBackprojectionPfS_iii_param_2];
	ld.param.u32 	%r37, [_Z18cudaBackprojectionPfS_iii_param_3];
	ld.param.u32 	%r38, [_Z18cudaBackprojectionPfS_iii_param_4];
	add.u64 	%rd1, %SPL, 0;
	add.u64 	%rd2, %SPL, 0;
	mov.u32 	%r39, %ctaid.x;
	mov.u32 	%r40, %ntid.x;
	mov.u32 	%r41, %tid.x;
	mad.lo.s32 	%r135, %r39, %r40, %r41;
	mul.lo.s32 	%r2, %r36, %r36;
	setp.ge.s32 	%p1, %r135, %r2;
	@%p1 bra 	$L__BB2_46;
	setp.lt.s32 	%p2, %r37, 1;
	shr.u32 	%r42, %r38, 31;
	add.s32 	%r43, %r38, %r42;
	shr.s32 	%r44, %r43, 1;
	cvt.rn.f32.s32 	%f1, %r44;
	@%p2 bra 	$L__BB2_46;
	shr.u32 	%r45, %r36, 31;
	add.s32 	%r46, %r36, %r45;
	shr.s32 	%r3, %r46, 1;
	neg.s32 	%r4, %r3;
	cvt.rn.f64.s32 	%fd3, %r37;
	mov.u64 	%rd29, __cudart_i2opi_f;
$L__BB2_3:
	div.s32 	%r48, %r135, %r36;
	mul.lo.s32 	%r49, %r48, %r36;
	sub.s32 	%r50, %r135, %r49;
	add.s32 	%r51, %r50, %r4;
	sub.s32 	%r52, %r3, %r48;
	cvt.rn.f32.s32 	%f2, %r52;
	cvt.rn.f32.s32 	%f3, %r51;
	mov.b32 	%r136, 0;
	mul.wide.s32 	%rd39, %r135, 4;
$L__BB2_4:
	cvt.rn.f64.u32 	%fd1, %r136;
	mul.f64 	%fd2, %fd1, 0d400921FB54442D11;
	div.rn.f64 	%fd4, %fd2, %fd3;
	cvt.rn.f32.f64 	%f4, %fd4;
	mul.f32 	%f42, %f4, 0f3F22F983;
	cvt.rni.s32.f32 	%r144, %f42;
	cvt.rn.f32.s32 	%f43, %r144;
	fma.rn.f32 	%f44, %f43, 0fBFC90FDA, %f4;
	fma.rn.f32 	%f45, %f43, 0fB3A22168, %f44;
	fma.rn.f32 	%f273, %f43, 0fA7C234C5, %f45;
	abs.f32 	%f6, %f4;
	setp.ltu.f32 	%p3, %f6, 0f47CE4780;
	mov.u32 	%r140, %r144;
	mov.f32 	%f272, %f273;
	@%p3 bra 	$L__BB2_12;
	setp.eq.f32 	%p4, %f6, 0f7F800000;
	@%p4 bra 	$L__BB2_11;
	mov.b32 	%r8, %f4;
	shl.b32 	%r54, %r8, 8;
	or.b32  	%r9, %r54, -2147483648;
	mov.b64 	%rd48, 0;
	mov.b32 	%r137, 0;
	mov.u64 	%rd46, __cudart_i2opi_f;
	mov.u64 	%rd47, %rd2;
$L__BB2_7:
	.pragma "nounroll";
	ld.global.nc.u32 	%r55, [%rd46];
	mad.wide.u32 	%rd21, %r55, %r9, %rd48;
	shr.u64 	%rd48, %rd21, 32;
	st.local.u32 	[%rd47], %rd21;
	add.s32 	%r137, %r137, 1;
	add.s64 	%rd47, %rd47, 4;
	add.s64 	%rd46, %rd46, 4;
	setp.ne.s32 	%p5, %r137, 6;
	@%p5 bra 	$L__BB2_7;
	shr.u32 	%r56, %r8, 23;
	st.local.u32 	[%rd2+24], %rd48;
	and.b32  	%r12, %r56, 31;
	and.b32  	%r57, %r56, 224;
	add.s32 	%r58, %r57, -128;
	shr.u32 	%r59, %r58, 5;
	mul.wide.u32 	%rd22, %r59, 4;
	sub.s64 	%rd9, %rd2, %rd22;
	ld.local.u32 	%r138, [%rd9+24];
	ld.local.u32 	%r139, [%rd9+20];
	setp.eq.s32 	%p6, %r12, 0;
	@%p6 bra 	$L__BB2_10;
	shf.l.wrap.b32 	%r138, %r139, %r138, %r12;
	ld.local.u32 	%r60, [%rd9+16];
	shf.l.wrap.b32 	%r139, %r60, %r139, %r12;
$L__BB2_10:
	shr.u32 	%r61, %r138, 30;
	shf.l.wrap.b32 	%r62, %r139, %r138, 2;
	shl.b32 	%r63, %r139, 2;
	shr.u32 	%r64, %r62, 31;
	add.s32 	%r65, %r64, %r61;
	neg.s32 	%r66, %r65;
	setp.lt.s32 	%p7, %r8, 0;
	selp.b32 	%r140, %r66, %r65, %p7;
	xor.b32  	%r67, %r62, %r8;
	shr.s32 	%r68, %r62, 31;
	xor.b32  	%r69, %r68, %r62;
	xor.b32  	%r70, %r68, %r63;
	cvt.u64.u32 	%rd23, %r69;
	shl.b64 	%rd24, %rd23, 32;
	cvt.u64.u32 	%rd25, %r70;
	or.b64  	%rd26, %rd24, %rd25;
	cvt.rn.f64.s64 	%fd5, %rd26;
	mul.f64 	%fd6, %fd5, 0d3BF921FB54442D19;
	cvt.rn.f32.f64 	%f46, %fd6;
	neg.f32 	%f47, %f46;
	setp.lt.s32 	%p8, %r67, 0;
	selp.f32 	%f272, %f47, %f46, %p8;
	bra.uni 	$L__BB2_12;
$L__BB2_11:
	mov.f32 	%f48, 0f00000000;
	mul.rn.f32 	%f272, %f4, %f48;
	mov.b32 	%r140, 0;
$L__BB2_12:
	setp.ltu.f32 	%p9, %f6, 0f47CE4780;
	add.s32 	%r72, %r140, 1;
	mul.rn.f32 	%f49, %f272, %f272;
	and.b32  	%r73, %r140, 1;
	setp.eq.b32 	%p10, %r73, 1;
	selp.f32 	%f50, %f272, 0f3F800000, %p10;
	fma.rn.f32 	%f51, %f49, %f50, 0f00000000;
	fma.rn.f32 	%f52, %f49, 0f37CBAC00, 0fBAB607ED;
	selp.f32 	%f53, 0fB94D4153, %f52, %p10;
	selp.f32 	%f54, 0f3C0885E4, 0f3D2AAABB, %p10;
	fma.rn.f32 	%f55, %f53, %f49, %f54;
	selp.f32 	%f56, 0fBE2AAAA8, 0fBEFFFFFF, %p10;
	fma.rn.f32 	%f57, %f55, %f49, %f56;
	fma.rn.f32 	%f58, %f57, %f51, %f50;
	and.b32  	%r74, %r72, 2;
	setp.eq.s32 	%p11, %r74, 0;
	mov.f32 	%f59, 0f00000000;
	sub.f32 	%f60, %f59, %f58;
	selp.f32 	%f10, %f58, %f60, %p11;
	@%p9 bra 	$L__BB2_20;
	setp.eq.f32 	%p12, %f6, 0f7F800000;
	@%p12 bra 	$L__BB2_19;
	mov.b32 	%r21, %f4;
	shl.b32 	%r76, %r21, 8;
	or.b32  	%r22, %r76, -2147483648;
	mov.b64 	%rd49, 0;
	mov.b32 	%r141, 0;
$L__BB2_15:
	.pragma "nounroll";
	mul.wide.u32 	%rd28, %r141, 4;
	add.s64 	%rd30, %rd29, %rd28;
	ld.global.nc.u32 	%r77, [%rd30];
	mad.wide.u32 	%rd31, %r77, %r22, %rd49;
	shr.u64 	%rd49, %rd31, 32;
	add.s64 	%rd32, %rd1, %rd28;
	st.local.u32 	[%rd32], %rd31;
	add.s32 	%r141, %r141, 1;
	setp.ne.s32 	%p13, %r141, 6;
	@%p13 bra 	$L__BB2_15;
	shr.u32 	%r78, %r21, 23;
	st.local.u32 	[%rd1+24], %rd49;
	and.b32  	%r25, %r78, 31;
	and.b32  	%r79, %r78, 224;
	add.s32 	%r80, %r79, -128;
	shr.u32 	%r81, %r80, 5;
	mul.wide.u32 	%rd33, %r81, 4;
	sub.s64 	%rd12, %rd1, %rd33;
	ld.local.u32 	%r142, [%rd12+24];
	ld.local.u32 	%r143, [%rd12+20];
	setp.eq.s32 	%p14, %r25, 0;
	@%p14 bra 	$L__BB2_18;
	shf.l.wrap.b32 	%r142, %r143, %r142, %r25;
	ld.local.u32 	%r82, [%rd12+16];
	shf.l.wrap.b32 	%r143, %r82, %r143, %r25;
$L__BB2_18:
	shr.u32 	%r83, %r142, 30;
	shf.l.wrap.b32 	%r84, %r143, %r142, 2;
	shl.b32 	%r85, %r143, 2;
	shr.u32 	%r86, %r84, 31;
	add.s32 	%r87, %r86, %r83;
	neg.s32 	%r88, %r87;
	setp.lt.s32 	%p15, %r21, 0;
	selp.b32 	%r144, %r88, %r87, %p15;
	xor.b32  	%r89, %r84, %r21;
	shr.s32 	%r90, %r84, 31;
	xor.b32  	%r91, %r90, %r84;
	xor.b32  	%r92, %r90, %r85;
	cvt.u64.u32 	%rd34, %r91;
	shl.b64 	%rd35, %rd34, 32;
	cvt.u64.u32 	%rd36, %r92;
	or.b64  	%rd37, %rd35, %rd36;
	cvt.rn.f64.s64 	%fd7, %rd37;
	mul.f64 	%fd8, %fd7, 0d3BF921FB54442D19;
	cvt.rn.f32.f64 	%f61, %fd8;
	neg.f32 	%f62, %f61;
	setp.lt.s32 	%p16, %r89, 0;
	selp.f32 	%f273, %f62, %f61, %p16;
	bra.uni 	$L__BB2_20;
$L__BB2_19:
	mov.f32 	%f63, 0f00000000;
	mul.rn.f32 	%f273, %f4, %f63;
	mov.b32 	%r144, 0;
$L__BB2_20:
	mul.rn.f32 	%f66, %f273, %f273;
	and.b32  	%r94, %r144, 1;
	setp.eq.b32 	%p17, %r94, 1;
	selp.f32 	%f67, 0f3F800000, %f273, %p17;
	fma.rn.f32 	%f68, %f66, %f67, 0f00000000;
	fma.rn.f32 	%f69, %f66, 0f37CBAC00, 0fBAB607ED;
	selp.f32 	%f70, %f69, 0fB94D4153, %p17;
	selp.f32 	%f71, 0f3D2AAABB, 0f3C0885E4, %p17;
	fma.rn.f32 	%f72, %f70, %f66, %f71;
	selp.f32 	%f73, 0fBEFFFFFF, 0fBE2AAAA8, %p17;
	fma.rn.f32 	%f74, %f72, %f66, %f73;
	fma.rn.f32 	%f75, %f74, %f68, %f67;
	and.b32  	%r95, %r144, 2;
	setp.eq.s32 	%p18, %r95, 0;
	mov.f32 	%f76, 0f00000000;
	sub.f32 	%f77, %f76, %f75;
	selp.f32 	%f78, %f75, %f77, %p18;
	neg.f32 	%f79, %f10;
	div.rn.f32 	%f80, %f79, %f78;
	mov.f32 	%f278, 0fBF800000;
	div.rn.f32 	%f14, %f278, %f80;
	mul.f32 	%f81, %f80, %f3;
	sub.f32 	%f82, %f2, %f81;
	sub.f32 	%f83, %f14, %f80;
	div.rn.f32 	%f15, %f82, %f83;
	setp.eq.s32 	%p19, %r136, 0;
	mov.f32 	%f276, 0f3F800000;
	mov.f32 	%f277, %f3;
	@%p19 bra 	$L__BB2_39;
	cvt.rn.f32.u32 	%f84, %r136;
	cvt.rn.f32.s32 	%f85, %r37;
	div.rn.f32 	%f86, %f84, %f85;
	cvt.f64.f32 	%fd9, %f86;
	add.f64 	%fd10, %fd9, 0dBFE0000000000000;
	abs.f64 	%fd11, %fd10;
	setp.lt.f64 	%p20, %fd11, 0d3F1A36E2EB1C432D;
	mov.f32 	%f276, %f15;
	mov.f32 	%f277, %f2;
	mov.f32 	%f278, %f14;
	@%p20 bra 	$L__BB2_39;
	abs.f32 	%f16, %f15;
	setp.eq.f32 	%p21, %f15, 0f3F800000;
	mov.f32 	%f274, 0f3F800000;
	@%p21 bra 	$L__BB2_27;
	setp.nan.f32 	%p22, %f16, %f16;
	@%p22 bra 	$L__BB2_26;
	abs.f32 	%f88, %f15;
	setp.lt.f32 	%p23, %f88, 0f00800000;
	mul.f32 	%f90, %f88, 0f4B800000;
	selp.f32 	%f91, %f90, %f88, %p23;
	mov.b32 	%r96, %f91;
	add.s32 	%r97, %r96, -1060439283;
	and.b32  	%r98, %r97, -8388608;
	sub.s32 	%r99, %r96, %r98;
	mov.b32 	%f92, %r99;
	cvt.rn.f32.s32 	%f93, %r98;
	selp.f32 	%f94, 0fC1C00000, 0f00000000, %p23;
	fma.rn.f32 	%f95, %f93, 0f34000000, %f94;
	add.f32 	%f96, %f92, 0fBF800000;
	add.f32 	%f97, %f92, 0f3F800000;
	rcp.approx.ftz.f32 	%f98, %f97;
	add.f32 	%f99, %f96, %f96;
	mul.f32 	%f100, %f99, %f98;
	mul.f32 	%f101, %f100, %f100;
	neg.f32 	%f102, %f100;
	sub.f32 	%f103, %f96, %f100;
	add.f32 	%f104, %f103, %f103;
	fma.rn.f32 	%f105, %f102, %f96, %f104;
	mul.rn.f32 	%f106, %f98, %f105;
	fma.rn.f32 	%f107, %f101, 0f3A2C32E4, 0f3B52E7DB;
	fma.rn.f32 	%f108, %f107, %f101, 0f3C93BB73;
	fma.rn.f32 	%f109, %f108, %f101, 0f3DF6384F;
	mul.rn.f32 	%f110, %f109, %f101;
	fma.rn.f32 	%f111, %f100, 0f3FB8AA3B, %f95;
	mul.f32 	%f112, %f110, 0f40400000;
	sub.f32 	%f113, %f95, %f111;
	fma.rn.f32 	%f114, %f100, 0f3FB8AA3B, %f113;
	fma.rn.f32 	%f115, %f106, 0f3FB8AA3B, %f114;
	fma.rn.f32 	%f116, %f100, 0f32A55E34, %f115;
	fma.rn.f32 	%f117, %f112, %f106, %f116;
	fma.rn.f32 	%f118, %f110, %f100, %f117;
	add.rn.f32 	%f119, %f111, %f118;
	mov.f32 	%f120, 0f40000000;
	mul.rn.f32 	%f121, %f119, %f120;
	cvt.rni.f32.f32 	%f122, %f121;
	sub.f32 	%f123, %f121, %f122;
	neg.f32 	%f124, %f121;
	fma.rn.f32 	%f125, %f119, 0f40000000, %f124;
	neg.f32 	%f126, %f111;
	add.rn.f32 	%f127, %f119, %f126;
	neg.f32 	%f128, %f127;
	add.rn.f32 	%f129, %f118, %f128;
	fma.rn.f32 	%f130, %f129, 0f40000000, %f125;
	add.f32 	%f131, %f123, %f130;
	setp.gt.f32 	%p24, %f122, 0f00000000;
	selp.b32 	%r100, 0, -2097152000, %p24;
	setp.neu.f32 	%p25, %f15, 0f00000000;
	setp.neu.f32 	%p26, %f88, 0f7F800000;
	setp.lt.f32 	%p27, %f121, 0f00000000;
	selp.f32 	%f132, 0f00000000, 0f7F800000, %p27;
	abs.f32 	%f133, %f121;
	setp.gt.f32 	%p28, %f133, 0f43180000;
	cvt.rzi.s32.f32 	%r101, %f122;
	shl.b32 	%r102, %r101, 23;
	sub.s32 	%r103, %r102, %r100;
	mov.b32 	%f134, %r103;
	add.s32 	%r104, %r100, 2130706432;
	mov.b32 	%f135, %r104;
	fma.rn.f32 	%f136, %f131, 0f391FCB8E, 0f3AAF85ED;
	fma.rn.f32 	%f137, %f136, %f131, 0f3C1D9856;
	fma.rn.f32 	%f138, %f137, %f131, 0f3D6357BB;
	fma.rn.f32 	%f139, %f138, %f131, 0f3E75FDEC;
	fma.rn.f32 	%f140, %f139, %f131, 0f3F317218;
	fma.rn.f32 	%f141, %f140, %f131, 0f3F800000;
	mul.f32 	%f142, %f141, %f135;
	mul.f32 	%f143, %f142, %f134;
	selp.f32 	%f274, %f132, %f143, %p28;
	and.pred  	%p29, %p25, %p26;
	@%p29 bra 	$L__BB2_27;
	add.f32 	%f144, %f15, %f15;
	mov.b32 	%r105, %f144;
	and.b32  	%r106, %r105, 2147483647;
	mov.b32 	%f274, %r106;
	bra.uni 	$L__BB2_27;
$L__BB2_26:
	mov.f32 	%f145, 0f40000000;
	add.rn.f32 	%f274, %f15, %f145;
$L__BB2_27:
	mul.f32 	%f21, %f14, %f15;
	abs.f32 	%f22, %f21;
	setp.eq.f32 	%p30, %f21, 0f3F800000;
	mov.f32 	%f275, 0f3F800000;
	@%p30 bra 	$L__BB2_32;
	setp.nan.f32 	%p31, %f22, %f22;
	@%p31 bra 	$L__BB2_31;
	mul.f32 	%f23, %f14, %f15;
	abs.f32 	%f147, %f23;
	setp.lt.f32 	%p32, %f147, 0f00800000;
	mul.f32 	%f149, %f147, 0f4B800000;
	selp.f32 	%f150, %f149, %f147, %p32;
	mov.b32 	%r107, %f150;
	add.s32 	%r108, %r107, -1060439283;
	and.b32  	%r109, %r108, -8388608;
	sub.s32 	%r110, %r107, %r109;
	mov.b32 	%f151, %r110;
	cvt.rn.f32.s32 	%f152, %r109;
	selp.f32 	%f153, 0fC1C00000, 0f00000000, %p32;
	fma.rn.f32 	%f154, %f152, 0f34000000, %f153;
	add.f32 	%f155, %f151, 0fBF800000;
	add.f32 	%f156, %f151, 0f3F800000;
	rcp.approx.ftz.f32 	%f157, %f156;
	add.f32 	%f158, %f155, %f155;
	mul.f32 	%f159, %f158, %f157;
	mul.f32 	%f160, %f159, %f159;
	neg.f32 	%f161, %f159;
	sub.f32 	%f162, %f155, %f159;
	add.f32 	%f163, %f162, %f162;
	fma.rn.f32 	%f164, %f161, %f155, %f163;
	mul.rn.f32 	%f165, %f157, %f164;
	fma.rn.f32 	%f166, %f160, 0f3A2C32E4, 0f3B52E7DB;
	fma.rn.f32 	%f167, %f166, %f160, 0f3C93BB73;
	fma.rn.f32 	%f168, %f167, %f160, 0f3DF6384F;
	mul.rn.f32 	%f169, %f168, %f160;
	fma.rn.f32 	%f170, %f159, 0f3FB8AA3B, %f154;
	mul.f32 	%f171, %f169, 0f40400000;
	sub.f32 	%f172, %f154, %f170;
	fma.rn.f32 	%f173, %f159, 0f3FB8AA3B, %f172;
	fma.rn.f32 	%f174, %f165, 0f3FB8AA3B, %f173;
	fma.rn.f32 	%f175, %f159, 0f32A55E34, %f174;
	fma.rn.f32 	%f176, %f171, %f165, %f175;
	fma.rn.f32 	%f177, %f169, %f159, %f176;
	add.rn.f32 	%f178, %f170, %f177;
	mov.f32 	%f179, 0f40000000;
	mul.rn.f32 	%f180, %f178, %f179;
	cvt.rni.f32.f32 	%f181, %f180;
	sub.f32 	%f182, %f180, %f181;
	neg.f32 	%f183, %f180;
	fma.rn.f32 	%f184, %f178, 0f40000000, %f183;
	neg.f32 	%f185, %f170;
	add.rn.f32 	%f186, %f178, %f185;
	neg.f32 	%f187, %f186;
	add.rn.f32 	%f188, %f177, %f187;
	fma.rn.f32 	%f189, %f188, 0f40000000, %f184;
	add.f32 	%f190, %f182, %f189;
	setp.gt.f32 	%p33, %f181, 0f00000000;
	selp.b32 	%r111, 0, -2097152000, %p33;
	setp.neu.f32 	%p34, %f23, 0f00000000;
	setp.neu.f32 	%p35, %f147, 0f7F800000;
	setp.lt.f32 	%p36, %f180, 0f00000000;
	selp.f32 	%f191, 0f00000000, 0f7F800000, %p36;
	abs.f32 	%f192, %f180;
	setp.gt.f32 	%p37, %f192, 0f43180000;
	cvt.rzi.s32.f32 	%r112, %f181;
	shl.b32 	%r113, %r112, 23;
	sub.s32 	%r114, %r113, %r111;
	mov.b32 	%f193, %r114;
	add.s32 	%r115, %r111, 2130706432;
	mov.b32 	%f194, %r115;
	fma.rn.f32 	%f195, %f190, 0f391FCB8E, 0f3AAF85ED;
	fma.rn.f32 	%f196, %f195, %f190, 0f3C1D9856;
	fma.rn.f32 	%f197, %f196, %f190, 0f3D6357BB;
	fma.rn.f32 	%f198, %f197, %f190, 0f3E75FDEC;
	fma.rn.f32 	%f199, %f198, %f190, 0f3F317218;
	fma.rn.f32 	%f200, %f199, %f190, 0f3F800000;
	mul.f32 	%f201, %f200, %f194;
	mul.f32 	%f202, %f201, %f193;
	selp.f32 	%f275, %f191, %f202, %p37;
	and.pred  	%p38, %p34, %p35;
	@%p38 bra 	$L__BB2_32;
	add.f32 	%f203, %f23, %f23;
	mov.b32 	%r116, %f203;
	and.b32  	%r117, %r116, 2147483647;
	mov.b32 	%f275, %r117;
	bra.uni 	$L__BB2_32;
$L__BB2_31:
	mov.f32 	%f204, 0f40000000;
	add.rn.f32 	%f275, %f21, %f204;
$L__BB2_32:
	add.f32 	%f28, %f274, %f275;
	abs.f32 	%f29, %f28;
	setp.eq.f32 	%p39, %f28, 0f3F800000;
	mov.f32 	%f277, 0f3F800000;
	mov.f32 	%f276, %f15;
	mov.f32 	%f278, %f14;
	@%p39 bra 	$L__BB2_39;
	setp.nan.f32 	%p40, %f29, %f29;
	@%p40 bra 	$L__BB2_38;
	setp.eq.f32 	%p41, %f28, 0f00000000;
	setp.eq.f32 	%p42, %f29, 0f7F800000;
	or.pred  	%p43, %p41, %p42;
	@%p43 bra 	$L__BB2_37;
	abs.f32 	%f206, %f28;
	setp.lt.f32 	%p44, %f206, 0f00800000;
	mul.f32 	%f207, %f206, 0f4B800000;
	selp.f32 	%f208, %f207, %f206, %p44;
	mov.b32 	%r118, %f208;
	add.s32 	%r119, %r118, -1060439283;
	and.b32  	%r120, %r119, -8388608;
	sub.s32 	%r121, %r118, %r120;
	mov.b32 	%f209, %r121;
	cvt.rn.f32.s32 	%f210, %r120;
	selp.f32 	%f211, 0fC1C00000, 0f00000000, %p44;
	fma.rn.f32 	%f212, %f210, 0f34000000, %f211;
	add.f32 	%f213, %f209, 0fBF800000;
	add.f32 	%f214, %f209, 0f3F800000;
	rcp.approx.ftz.f32 	%f215, %f214;
	add.f32 	%f216, %f213, %f213;
	mul.f32 	%f217, %f216, %f215;
	mul.f32 	%f218, %f217, %f217;
	neg.f32 	%f219, %f217;
	sub.f32 	%f220, %f213, %f217;
	add.f32 	%f221, %f220, %f220;
	fma.rn.f32 	%f222, %f219, %f213, %f221;
	mul.rn.f32 	%f223, %f215, %f222;
	fma.rn.f32 	%f224, %f218, 0f3A2C32E4, 0f3B52E7DB;
	fma.rn.f32 	%f225, %f224, %f218, 0f3C93BB73;
	fma.rn.f32 	%f226, %f225, %f218, 0f3DF6384F;
	mul.rn.f32 	%f227, %f226, %f218;
	fma.rn.f32 	%f228, %f217, 0f3FB8AA3B, %f212;
	mul.f32 	%f229, %f227, 0f40400000;
	sub.f32 	%f230, %f212, %f228;
	fma.rn.f32 	%f231, %f217, 0f3FB8AA3B, %f230;
	fma.rn.f32 	%f232, %f223, 0f3FB8AA3B, %f231;
	fma.rn.f32 	%f233, %f217, 0f32A55E34, %f232;
	fma.rn.f32 	%f234, %f229, %f223, %f233;
	fma.rn.f32 	%f235, %f227, %f217, %f234;
	add.rn.f32 	%f236, %f228, %f235;
	mov.f32 	%f237, 0f3F000000;
	mul.rn.f32 	%f238, %f236, %f237;
	cvt.rni.f32.f32 	%f239, %f238;
	sub.f32 	%f240, %f238, %f239;
	neg.f32 	%f241, %f238;
	fma.rn.f32 	%f242, %f236, 0f3F000000, %f241;
	neg.f32 	%f243, %f228;
	add.rn.f32 	%f244, %f236, %f243;
	neg.f32 	%f245, %f244;
	add.rn.f32 	%f246, %f235, %f245;
	fma.rn.f32 	%f247, %f246, 0f3F000000, %f242;
	add.f32 	%f248, %f240, %f247;
	setp.gt.f32 	%p45, %f239, 0f00000000;
	selp.b32 	%r122, 0, -2097152000, %p45;
	setp.geu.f32 	%p46, %f28, 0f00000000;
	setp.lt.f32 	%p47, %f238, 0f00000000;
	selp.f32 	%f249, 0f00000000, 0f7F800000, %p47;
	abs.f32 	%f250, %f238;
	setp.gt.f32 	%p48, %f250, 0f43180000;
	cvt.rzi.s32.f32 	%r123, %f239;
	shl.b32 	%r124, %r123, 23;
	sub.s32 	%r125, %r124, %r122;
	mov.b32 	%f251, %r125;
	add.s32 	%r126, %r122, 2130706432;
	mov.b32 	%f252, %r126;
	fma.rn.f32 	%f253, %f248, 0f391FCB8E, 0f3AAF85ED;
	fma.rn.f32 	%f254, %f253, %f248, 0f3C1D9856;
	fma.rn.f32 	%f255, %f254, %f248, 0f3D6357BB;
	fma.rn.f32 	%f256, %f255, %f248, 0f3E75FDEC;
	fma.rn.f32 	%f257, %f256, %f248, 0f3F317218;
	fma.rn.f32 	%f258, %f257, %f248, 0f3F800000;
	mul.f32 	%f259, %f258, %f252;
	mul.f32 	%f260, %f259, %f251;
	selp.f32 	%f277, %f249, %f260, %p48;
	mov.f32 	%f276, %f15;
	mov.f32 	%f278, %f14;
	@%p46 bra 	$L__BB2_39;
	mov.f32 	%f277, 0f7FFFFFFF;
	mov.f32 	%f276, %f15;
	mov.f32 	%f278, %f14;
	bra.uni 	$L__BB2_39;
$L__BB2_37:
	add.f32 	%f262, %f28, %f28;
	mov.b32 	%r127, %f262;
	and.b32  	%r128, %r127, 2147483647;
	mov.b32 	%f277, %r128;
	mov.f32 	%f276, %f15;
	mov.f32 	%f278, %f14;
	bra.uni 	$L__BB2_39;
$L__BB2_38:
	mov.f32 	%f263, 0f3F000000;
	add.rn.f32 	%f277, %f28, %f263;
	mov.f32 	%f276, %f15;
	mov.f32 	%f278, %f14;
$L__BB2_39:
	ld.param.u64 	%rd45, [_Z18cudaBackprojectionPfS_iii_param_1];
	ld.param.u64 	%rd44, [_Z18cudaBackprojectionPfS_iii_param_0];
	cvta.to.global.u64 	%rd13, %rd44;
	cvta.to.global.u64 	%rd38, %rd45;
	add.s64 	%rd14, %rd38, %rd39;
	setp.leu.f32 	%p49, %f278, 0f00000000;
	setp.geu.f32 	%p50, %f276, 0f00000000;
	or.pred  	%p51, %p49, %p50;
	@%p51 bra 	$L__BB2_42;
	ld.global.f32 	%f279, [%rd14];
$L__BB2_41:
	sub.f32 	%f268, %f1, %f277;
	mul.lo.s32 	%r131, %r136, %r38;
	cvt.rn.f32.s32 	%f269, %r131;
	add.f32 	%f270, %f268, %f269;
	cvt.rzi.s32.f32 	%r132, %f270;
	mul.wide.s32 	%rd42, %r132, 4;
	add.s64 	%rd43, %rd13, %rd42;
	ld.global.f32 	%f271, [%rd43];
	add.f32 	%f280, %f271, %f279;
	bra.uni 	$L__BB2_44;
$L__BB2_42:
	setp.lt.f32 	%p52, %f278, 0f00000000;
	setp.gt.f32 	%p53, %f276, 0f00000000;
	and.pred  	%p54, %p52, %p53;
	ld.global.f32 	%f279, [%rd14];
	@%p54 bra 	$L__BB2_41;
	add.f32 	%f264, %f277, %f1;
	mul.lo.s32 	%r129, %r136, %r38;
	cvt.rn.f32.s32 	%f265, %r129;
	add.f32 	%f266, %f264, %f265;
	cvt.rzi.s32.f32 	%r130, %f266;
	mul.wide.s32 	%rd40, %r130, 4;
	add.s64 	%rd41, %rd13, %rd40;
	ld.global.f32 	%f267, [%rd41];
	add.f32 	%f280, %f267, %f279;
$L__BB2_44:
	st.global.f32 	[%rd14], %f280;
	add.s32 	%r136, %r136, 1;
	setp.ne.s32 	%p55, %r136, %r37;
	@%p55 bra 	$L__BB2_4;
	mov.u32 	%r133, %ntid.x;
	mov.u32 	%r134, %nctaid.x;
	mad.lo.s32 	%r135, %r133, %r134, %r135;
	setp.lt.s32 	%p56, %r135, %r2;
	@%p56 bra 	$L__BB2_3;
$L__BB2_46:
	ret;

}


// ===== COMPILED SASS (sm_100) =====

	.target	sm_100

	.elftype	@"ET_EXEC"


//--------------------- .note.nv.tkinfo           --------------------------
	.section	.note.nv.tkinfo,"",@"SHT_NOTE"
	.sectionflags	@"SHF_NOTE_NV_TKINFO"
	.tkinfo
        /*0018*/ 	.word	0x00000002
        /*0030*/ 	.string	""
        /*0030*/ 	.string	"ptxas"
        /*0030*/ 	.string	"Cuda compilation tools, release 13.0, V13.0.88"
        /*0030*/ 	.string	"Build cuda_13.0.r13.0/compiler.36424714_0"
        /*0030*/ 	.string	"-arch sm_100 -m 64 "



//--------------------- .note.nv.cuinfo           --------------------------
	.section	.note.nv.cuinfo,"",@"SHT_NOTE"
	.sectionflags	@"SHF_NOTE_NV_CUINFO"
        /*0018*/ 	.short	0x0002
        /*001a*/ 	.short	0x0064
        /*001c*/ 	.short	0x0082
	.zero		2


//--------------------- .nv.info                  --------------------------
	.section	.nv.info,"",@"SHT_CUDA_INFO"
	.align	4


	//----- nvinfo : EIATTR_REGCOUNT
	.align		4
        /*0000*/ 	.byte	0x04, 0x2f
        /*0002*/ 	.short	(.L_2 - .L_1)
	.align		4
.L_1:
        /*0004*/ 	.word	index@(_Z15cudaFreqScalingP6float2ii)
        /*0008*/ 	.word	0x00000014


	//----- nvinfo : EIATTR_FRAME_SIZE
	.align		4
.L_2:
        /*000c*/ 	.byte	0x04, 0x11
        /*000e*/ 	.short	(.L_4 - .L_3)
	.align		4
.L_3:
        /*0010*/ 	.word	index@($__internal_2_$__cuda_sm3x_div_rn_noftz_f32_slowpath)
        /*0014*/ 	.word	0x00000000


	//----- nvinfo : EIATTR_FRAME_SIZE
	.align		4
.L_4:
        /*0018*/ 	.byte	0x04, 0x11
        /*001a*/ 	.short	(.L_6 - .L_5)
	.align		4
.L_5:
        /*001c*/ 	.word	index@(_Z15cudaFreqScalingP6float2ii)
        /*0020*/ 	.word	0x00000000


	//----- nvinfo : EIATTR_REGCOUNT
	.align		4
.L_6:
        /*0024*/ 	.byte	0x04, 0x2f
        /*0026*/ 	.short	(.L_8 - .L_7)
	.align		4
.L_7:
        /*0028*/ 	.word	index@(_Z15cudaRealtoFloatP6float2Pfii)
        /*002c*/ 	.word	0x0000000e


	//----- nvinfo : EIATTR_FRAME_SIZE
	.align		4
.L_8:
        /*0030*/ 	.byte	0x04, 0x11
        /*0032*/ 	.short	(.L_10 - .L_9)
	.align		4
.L_9:
        /*0034*/ 	.word	index@(_Z15cudaRealtoFloatP6float2Pfii)
        /*0038*/ 	.word	0x00000000


	//----- nvinfo : EIATTR_REGCOUNT
	.align		4
.L_10:
        /*003c*/ 	.byte	0x04, 0x2f
        /*003e*/ 	.short	(.L_12 - .L_11)
	.align		4
.L_11:
        /*0040*/ 	.word	index@(_Z18cudaBackprojectionPfS_iii)
        /*0044*/ 	.word	0x0000001c


	//----- nvinfo : EIATTR_FRAME_SIZE
	.align		4
.L_12:
        /*0048*/ 	.byte	0x04, 0x11
        /*004a*/ 	.short	(.L_14 - .L_13)
	.align		4
.L_13:
        /*004c*/ 	.word	index@($__internal_1_$__cuda_sm3x_div_rn_noftz_f32_slowpath)
        /*0050*/ 	.word	0x00000020


	//----- nvinfo : EIATTR_FRAME_SIZE
	.align		4
.L_14:
        /*0054*/ 	.byte	0x04, 0x11
        /*0056*/ 	.short	(.L_16 - .L_15)
	.align		4
.L_15:
        /*0058*/ 	.word	index@($__internal_0_$__cuda_sm20_div_rn_f64_full)
        /*005c*/ 	.word	0x00000020


	//----- nvinfo : EIATTR_FRAME_SIZE
	.align		4
.L_16:
        /*0060*/ 	.byte	0x04, 0x11
        /*0062*/ 	.short	(.L_18 - .L_17)
	.align		4
.L_17:
        /*0064*/ 	.word	index@(_Z18cudaBackprojectionPfS_iii)
        /*0068*/ 	.word	0x00000020


	//----- nvinfo : EIATTR_MIN_STACK_SIZE
	.align		4
.L_18:
        /*006c*/ 	.byte	0x04, 0x12
        /*006e*/ 	.short	(.L_20 - .L_19)
	.align		4
.L_19:
        /*0070*/ 	.word	index@(_Z18cudaBackprojectionPfS_iii)
        /*0074*/ 	.word	0x00000020


	//----- nvinfo : EIATTR_MIN_STACK_SIZE
	.align		4
.L_20:
        /*0078*/ 	.byte	0x04, 0x12
        /*007a*/ 	.short	(.L_22 - .L_21)
	.align		4
.L_21:
        /*007c*/ 	.word	index@(_Z15cudaRealtoFloatP6float2Pfii)
        /*0080*/ 	.word	0x00000000


	//----- nvinfo : EIATTR_MIN_STACK_SIZE
	.align		4
.L_22:
        /*0084*/ 	.byte	0x04, 0x12
        /*0086*/ 	.short	(.L_24 - .L_23)
	.align		4
.L_23:
        /*0088*/ 	.word	index@(_Z15cudaFreqScalingP6float2ii)
        /*008c*/ 	.word	0x00000000
.L_24:


//--------------------- .nv.compat                --------------------------
	.section	.nv.compat,"",@"SHT_CUDA_COMPAT_INFO"
	.align	4
        /*0000*/ 	.byte	0x02, 0x09, 0x00, 0x00, 0x02, 0x02, 0x01, 0x00, 0x02, 0x05, 0x05, 0x00, 0x03, 0x07, 0x01, 0x01
        /*0010*/ 	.byte	0x02, 0x03, 0x00, 0x00, 0x02, 0x06, 0x01, 0x00, 0x04, 0x0b, 0x08, 0x00, 0x01, 0x00, 0x00, 0x00
        /*0020*/ 	.byte	0x00, 0x00, 0x00, 0x00


//--------------------- .nv.info._Z18cudaBackprojectionPfS_iii --------------------------
	.section	.nv.info._Z18cudaBackprojectionPfS_iii,"",@"SHT_CUDA_INFO"
	.sectionflags	@""
	.align	4


	//----- nvinfo : EIATTR_CUDA_API_VERSION
	.align		4
        /*0000*/ 	.byte	0x04, 0x37
        /*0002*/ 	.short	(.L_26 - .L_25)
.L_25:
        /*0004*/ 	.word	0x00000082


	//----- nvinfo : EIATTR_KPARAM_INFO
	.align		4
.L_26:
        /*0008*/ 	.byte	0x04, 0x17
        /*000a*/ 	.short	(.L_28 - .L_27)
.L_27:
        /*000c*/ 	.word	0x00000000
        /*0010*/ 	.short	0x0004
        /*0012*/ 	.short	0x0018
        /*0014*/ 	.byte	0x00, 0xf0, 0x11, 0x00


	//----- nvinfo : EIATTR_KPARAM_INFO
	.align		4
.L_28:
        /*0018*/ 	.byte	0x04, 0x17
        /*001a*/ 	.short	(.L_30 - .L_29)
.L_29:
        /*001c*/ 	.word	0x00000000
        /*0020*/ 	.short	0x0003
        /*0022*/ 	.short	0x0014
        /*0024*/ 	.byte	0x00, 0xf0, 0x11, 0x00


	//----- nvinfo : EIATTR_KPARAM_INFO
	.align		4
.L_30:
        /*0028*/ 	.byte	0x04, 0x17
        /*002a*/ 	.short	(.L_32 - .L_31)
.L_31:
        /*002c*/ 	.word	0x00000000
        /*0030*/ 	.short	0x0002
        /*0032*/ 	.short	0x0010
        /*0034*/ 	.byte	0x00, 0xf0, 0x11, 0x00


	//----- nvinfo : EIATTR_KPARAM_INFO
	.align		4
.L_32:
        /*0038*/ 	.byte	0x04, 0x17
        /*003a*/ 	.short	(.L_34 - .L_33)
.L_33:
        /*003c*/ 	.word	0x00000000
        /*0040*/ 	.short	0x0001
        /*0042*/ 	.short	0x0008
        /*0044*/ 	.byte	0x00, 0xf5, 0x21, 0x00


	//----- nvinfo : EIATTR_KPARAM_INFO
	.align		4
.L_34:
        /*0048*/ 	.byte	0x04, 0x17
        /*004a*/ 	.short	(.L_36 - .L_35)
.L_35:
        /*004c*/ 	.word	0x00000000
        /*0050*/ 	.short	0x0000
        /*0052*/ 	.short	0x0000
        /*0054*/ 	.byte	0x00, 0xf5, 0x21, 0x00


	//----- nvinfo : EIATTR_SPARSE_MMA_MASK
	.align		4
.L_36:
        /*0058*/ 	.byte	0x03, 0x50
        /*005a*/ 	.short	0x0000


	//----- nvinfo : EIATTR_MAXREG_COUNT
	.align		4
        /*005c*/ 	.byte	0x03, 0x1b
        /*005e*/ 	.short	0x00ff


	//----- nvinfo : EIATTR_MERCURY_ISA_VERSION
	.align		4
        /*0060*/ 	.byte	0x03, 0x5f
        /*0062*/ 	.short	0x0101


	//----- nvinfo : EIATTR_VRC_CTA_INIT_COUNT
	.align		4
        /*0064*/ 	.byte	0x02, 0x4a
	.zero		1
	.zero		1


	//----- nvinfo : EIATTR_EXIT_INSTR_OFFSETS
	.align		4
        /*0068*/ 	.byte	0x04, 0x1c
        /*006a*/ 	.short	(.L_38 - .L_37)


	//   ....[0]....
.L_37:
        /*006c*/ 	.word	0x00000090


	//   ....[1]....
        /*0070*/ 	.word	0x000000c0


	//   ....[2]....
        /*0074*/ 	.word	0x00002470


	//----- nvinfo : EIATTR_CRS_STACK_SIZE
	.align		4
.L_38:
        /*0078*/ 	.byte	0x04, 0x1e
        /*007a*/ 	.short	(.L_40 - .L_39)
.L_39:
        /*007c*/ 	.word	0x00000000


	//----- nvinfo : EIATTR_CBANK_PARAM_SIZE
	.align		4
.L_40:
        /*0080*/ 	.byte	0x03, 0x19
        /*0082*/ 	.short	0x001c


	//----- nvinfo : EIATTR_PARAM_CBANK
	.align		4
        /*0084*/ 	.byte	0x04, 0x0a
        /*0086*/ 	.short	(.L_42 - .L_41)
	.align		4
.L_41:
        /*0088*/ 	.word	index@(.nv.constant0._Z18cudaBackprojectionPfS_iii)
        /*008c*/ 	.short	0x0380
        /*008e*/ 	.short	0x001c


	//----- nvinfo : EIATTR_SW_WAR
	.align		4
.L_42:
        /*0090*/ 	.byte	0x04, 0x36
        /*0092*/ 	.short	(.L_44 - .L_43)
.L_43:
        /*0094*/ 	.word	0x00000008
.L_44:


//--------------------- .nv.info._Z15cudaRealtoFloatP6float2Pfii --------------------------
	.section	.nv.info._Z15cudaRealtoFloatP6float2Pfii,"",@"SHT_CUDA_INFO"
	.sectionflags	@""
	.align	4


	//----- nvinfo : EIATTR_CUDA_API_VERSION
	.align		4
        /*0000*/ 	.byte	0x04, 0x37
        /*0002*/ 	.short	(.L_46 - .L_45)
.L_45:
        /*0004*/ 	.word	0x00000082


	//----- nvinfo : EIATTR_KPARAM_INFO
	.align		4
.L_46:
        /*0008*/ 	.byte	0x04, 0x17
        /*000a*/ 	.short	(.L_48 - .L_47)
.L_47:
        /*000c*/ 	.word	0x00000000
        /*0010*/ 	.short	0x0003
        /*0012*/ 	.short	0x0014
        /*0014*/ 	.byte	0x00, 0xf0, 0x11, 0x00


	//----- nvinfo : EIATTR_KPARAM_INFO
	.align		4
.L_48:
        /*0018*/ 	.byte	0x04, 0x17
        /*001a*/ 	.short	(.L_50 - .L_49)
.L_49:
        /*001c*/ 	.word	0x00000000
        /*0020*/ 	.short	0x0002
        /*0022*/ 	.short	0x0010
        /*0024*/ 	.byte	0x00, 0xf0, 0x11, 0x00


	//----- nvinfo : EIATTR_KPARAM_INFO
	.align		4
.L_50:
        /*0028*/ 	.byte	0x04, 0x17
        /*002a*/ 	.short	(.L_52 - .L_51)
.L_51:
        /*002c*/ 	.word	0x00000000
        /*0030*/ 	.short	0x0001
        /*0032*/ 	.short	0x0008
        /*0034*/ 	.byte	0x00, 0xf5, 0x21, 0x00


	//----- nvinfo : EIATTR_KPARAM_INFO
	.align		4
.L_52:
        /*0038*/ 	.byte	0x04, 0x17
        /*003a*/ 	.short	(.L_54 - .L_53)
.L_53:
        /*003c*/ 	.word	0x00000000
        /*0040*/ 	.short	0x0000
        /*0042*/ 	.short	0x0000
        /*0044*/ 	.byte	0x00, 0xf5, 0x21, 0x00


	//----- nvinfo : EIATTR_SPARSE_MMA_MASK
	.align		4
.L_54:
        /*0048*/ 	.byte	0x03, 0x50
        /*004a*/ 	.short	0x0000


	//----- nvinfo : EIATTR_MAXREG_COUNT
	.align		4
        /*004c*/ 	.byte	0x03, 0x1b
        /*004e*/ 	.short	0x00ff


	//----- nvinfo : EIATTR_MERCURY_ISA_VERSION
	.align		4
        /*0050*/ 	.byte	0x03, 0x5f
        /*0052*/ 	.short	0x0101


	//----- nvinfo : EIATTR_VRC_CTA_INIT_COUNT
	.align		4
        /*0054*/ 	.byte	0x02, 0x4a
	.zero		1
	.zero		1


	//----- nvinfo : EIATTR_EXIT_INSTR_OFFSETS
	.align		4
        /*0058*/ 	.byte	0x04, 0x1c
        /*005a*/ 	.short	(.L_56 - .L_55)


	//   ....[0]....
.L_55:
        /*005c*/ 	.word	0x00000080


	//   ....[1]....
        /*0060*/ 	.word	0x00000150


	//----- nvinfo : EIATTR_CRS_STACK_SIZE
	.align		4
.L_56:
        /*0064*/ 	.byte	0x04, 0x1e
        /*0066*/ 	.short	(.L_58 - .L_57)
.L_57:
        /*0068*/ 	.word	0x00000000


	//----- nvinfo : EIATTR_CBANK_PARAM_SIZE
	.align		4
.L_58:
        /*006c*/ 	.byte	0x03, 0x19
        /*006e*/ 	.short	0x0018


	//----- nvinfo : EIATTR_PARAM_CBANK
	.align		4
        /*0070*/ 	.byte	0x04, 0x0a
        /*0072*/ 	.short	(.L_60 - .L_59)
	.align		4
.L_59:
        /*0074*/ 	.word	index@(.nv.constant0._Z15cudaRealtoFloatP6float2Pfii)
        /*0078*/ 	.short	0x0380
        /*007a*/ 	.short	0x0018


	//----- nvinfo : EIATTR_SW_WAR
	.align		4
.L_60:
        /*007c*/ 	.byte	0x04, 0x36
        /*007e*/ 	.short	(.L_62 - .L_61)
.L_61:
        /*0080*/ 	.word	0x00000008
.L_62:


//--------------------- .nv.info._Z15cudaFreqScalingP6float2ii --------------------------
	.section	.nv.info._Z15cudaFreqScalingP6float2ii,"",@"SHT_CUDA_INFO"
	.sectionflags	@""
	.align	4


	//----- nvinfo : EIATTR_CUDA_API_VERSION
	.align		4
        /*0000*/ 	.byte	0x04, 0x37
        /*0002*/ 	.short	(.L_64 - .L_63)
.L_63:
        /*0004*/ 	.word	0x00000082


	//----- nvinfo : EIATTR_KPARAM_INFO
	.align		4
.L_64:
        /*0008*/ 	.byte	0x04, 0x17
        /*000a*/ 	.short	(.L_66 - .L_65)
.L_65:
        /*000c*/ 	.word	0x00000000
        /*0010*/ 	.short	0x0002
        /*0012*/ 	.short	0x000c
        /*0014*/ 	.byte	0x00, 0xf0, 0x11, 0x00


	//----- nvinfo : EIATTR_KPARAM_INFO
	.align		4
.L_66:
        /*0018*/ 	.byte	0x04, 0x17
        /*001a*/ 	.short	(.L_68 - .L_67)
.L_67:
        /*001c*/ 	.word	0x00000000
        /*0020*/ 	.short	0x0001
        /*0022*/ 	.short	0x0008
        /*0024*/ 	.byte	0x00, 0xf0, 0x11, 0x00


	//----- nvinfo : EIATTR_KPARAM_INFO
	.align		4
.L_68:
        /*0028*/ 	.byte	0x04, 0x17
        /*002a*/ 	.short	(.L_70 - .L_69)
.L_69:
        /*002c*/ 	.word	0x00000000
        /*0030*/ 	.short	0x0000
        /*0032*/ 	.short	0x0000
        /*0034*/ 	.byte	0x00, 0xf5, 0x21, 0x00


	//----- nvinfo : EIATTR_SPARSE_MMA_MASK
	.align		4
.L_70:
        /*0038*/ 	.byte	0x03, 0x50
        /*003a*/ 	.short	0x0000


	//----- nvinfo : EIATTR_MAXREG_COUNT
	.align		4
        /*003c*/ 	.byte	0x03, 0x1b
        /*003e*/ 	.short	0x00ff


	//----- nvinfo : EIATTR_MERCURY_ISA_VERSION
	.align		4
        /*0040*/ 	.byte	0x03, 0x5f
        /*0042*/ 	.short	0x0101


	//----- nvinfo : EIATTR_VRC_CTA_INIT_COUNT
	.align		4
        /*0044*/ 	.byte	0x02, 0x4a
	.zero		1
	.zero		1


	//----- nvinfo : EIATTR_EXIT_INSTR_OFFSETS
	.align		4
        /*0048*/ 	.byte	0x04, 0x1c
        /*004a*/ 	.short	(.L_72 - .L_71)


	//   ....[0]....
.L_71:
        /*004c*/ 	.word	0x00000080


	//   ....[1]....
        /*0050*/ 	.word	0x000003a0


	//----- nvinfo : EIATTR_CRS_STACK_SIZE
	.align		4
.L_72:
        /*0054*/ 	.byte	0x04, 0x1e
        /*0056*/ 	.short	(.L_74 - .L_73)
.L_73:
        /*0058*/ 	.word	0x00000000


	//----- nvinfo : EIATTR_CBANK_PARAM_SIZE
	.align		4
.L_74:
        /*005c*/ 	.byte	0x03, 0x19
        /*005e*/ 	.short	0x0010


	//----- nvinfo : EIATTR_PARAM_CBANK
	.align		4
        /*0060*/ 	.byte	0x04, 0x0a
        /*0062*/ 	.short	(.L_76 - .L_75)
	.align		4
.L_75:
        /*0064*/ 	.word	index@(.nv.constant0._Z15cudaFreqScalingP6float2ii)
        /*0068*/ 	.short	0x0380
        /*006a*/ 	.short	0x0010


	//----- nvinfo : EIATTR_SW_WAR
	.align		4
.L_76:
        /*006c*/ 	.byte	0x04, 0x36
        /*006e*/ 	.short	(.L_78 - .L_77)
.L_77:
        /*0070*/ 	.word	0x00000008
.L_78:


//--------------------- .nv.callgraph             --------------------------
	.section	.nv.callgraph,"",@"SHT_CUDA_CALLGRAPH"
	.align	4
	.sectionentsize	8
	.align		4
        /*0000*/ 	.word	0x00000000
	.align		4
        /*0004*/ 	.word	0xffffffff
	.align		4
        /*0008*/ 	.word	0x00000000
	.align		4
        /*000c*/ 	.word	0xfffffffe
	.align		4
        /*0010*/ 	.word	0x00000000
	.align		4
        /*0014*/ 	.word	0xfffffffd
	.align		4
        /*0018*/ 	.word	0x00000000
	.align		4
        /*001c*/ 	.word	0xfffffffc


//--------------------- .nv.constant4             --------------------------
	.section	.nv.constant4,"a",@progbits
	.align	8
	.align		8
.nv.constant4:
        /*0000*/ 	.dword	__cudart_i2opi_f


//--------------------- .text._Z18cudaBackprojectionPfS_iii --------------------------
	.section	.text._Z18cudaBackprojectionPfS_iii,"ax",@progbits
	.align	128
        .global         _Z18cudaBackprojectionPfS_iii
        .type           _Z18cudaBackprojectionPfS_iii,@function
        .size           _Z18cudaBackprojectionPfS_iii,(.L_x_68 - _Z18cudaBackprojectionPfS_iii)
        .other          _Z18cudaBackprojectionPfS_iii,@"STO_CUDA_ENTRY STV_DEFAULT"
_Z18cudaBackprojectionPfS_iii:
.text._Z18cudaBackprojectionPfS_iii:
[----:B------:R-:W0:Y:S01]  /*0000*/  LDC R1, c[0x0][0x37c] ;  /* 0x0000df00ff017b82 */ /* 0x000e220000000800 */
[----:B------:R-:W1:Y:S07]  /*0010*/  S2R R3, SR_TID.X ;  /* 0x0000000000037919 */ /* 0x000e6e0000002100 */
[----:B------:R-:W1:Y:S01]  /*0020*/  S2UR UR4, SR_CTAID.X ;  /* 0x00000000000479c3 */ /* 0x000e620000002500 */
[----:B------:R-:W2:Y:S01]  /*0030*/  LDCU UR10, c[0x0][0x390] ;  /* 0x00007200ff0a77ac */ /* 0x000ea20008000800 */
[----:B0-----:R-:W-:-:S06]  /*0040*/  VIADD R1, R1, 0xffffffe0 ;  /* 0xffffffe001017836 */ /* 0x001fcc0000000000 */
[----:B------:R-:W1:Y:S01]  /*0050*/  LDC R2, c[0x0][0x360] ;  /* 0x0000d800ff027b82 */ /* 0x000e620000000800 */
[----:B--2---:R-:W-:Y:S01]  /*0060*/  UIMAD UR7, UR10, UR10, URZ ;  /* 0x0000000a0a0772a4 */ /* 0x004fe2000f8e02ff */
[----:B-1----:R-:W-:-:S05]  /*0070*/  IMAD R2, R2, UR4, R3 ;  /* 0x0000000402027c24 */ /* 0x002fca000f8e0203 */
[----:B------:R-:W-:-:S13]  /*0080*/  ISETP.GE.AND P0, PT, R2, UR7, PT ;  /* 0x0000000702007c0c */ /* 0x000fda000bf06270 */
[----:B------:R-:W-:Y:S05]  /*0090*/  @P0 EXIT ;  /* 0x000000000000094d */ /* 0x000fea0003800000 */
[----:B------:R-:W0:Y:S02]  /*00a0*/  LDC R20, c[0x0][0x394] ;  /* 0x0000e500ff147b82 */ /* 0x000e240000000800 */
[----:B0-----:R-:W-:-:S13]  /*00b0*/  ISETP.GE.AND P0, PT, R20, 0x1, PT ;  /* 0x000000011400780c */ /* 0x001fda0003f06270 */
[----:B------:R-:W-:Y:S05]  /*00c0*/  @!P0 EXIT ;  /* 0x000000000000894d */ /* 0x000fea0003800000 */
[----:B------:R-:W0:Y:S01]  /*00d0*/  LDCU UR5, c[0x0][0x398] ;  /* 0x00007300ff0577ac */ /* 0x000e220008000800 */
[----:B------:R-:W1:Y:S01]  /*00e0*/  I2F.F64 R20, R20 ;  /* 0x0000001400147312 */ /* 0x000e620000201c00 */
[----:B------:R-:W-:Y:S01]  /*00f0*/  ULEA.HI UR4, UR10, UR10, URZ, 0x1 ;  /* 0x0000000a0a047291 */ /* 0x000fe2000f8f08ff */
[----:B------:R-:W2:Y:S03]  /*0100*/  LDCU.64 UR8, c[0x0][0x358] ;  /* 0x00006b00ff0877ac */ /* 0x000ea60008000a00 */
[----:B------:R-:W-:Y:S02]  /*0110*/  USHF.R.S32.HI UR6, URZ, 0x1, UR4 ;  /* 0x00000001ff067899 */ /* 0x000fe40008011404 */
[----:B0-----:R-:W-:-:S04]  /*0120*/  ULEA.HI UR5, UR5, UR5, URZ, 0x1 ;  /* 0x0000000505057291 */ /* 0x001fc8000f8f08ff */
[----:B------:R-:W-:-:S06]  /*0130*/  USHF.R.S32.HI UR5, URZ, 0x1, UR5 ;  /* 0x00000001ff057899 */ /* 0x000fcc0008011405 */
[----:B-12---:R-:W-:-:S07]  /*0140*/  I2FP.F32.S32 R3, UR5 ;  /* 0x0000000500037c45 */ /* 0x006fce0008201400 */
.L_x_32:
[----:B0-----:R-:W0:Y:S02]  /*0150*/  LDC R11, c[0x0][0x390] ;  /* 0x0000e400ff0b7b82 */ /* 0x001e240000000800 */
[----:B0-----:R-:W-:-:S04]  /*0160*/  IABS R7, R11 ;  /* 0x0000000b00077213 */ /* 0x001fc80000000000 */
[----:B------:R-:W0:Y:S08]  /*0170*/  I2F.RP R0, R7 ;  /* 0x0000000700007306 */ /* 0x000e300000209400 */
[----:B0-----:R-:W0:Y:S02]  /*0180*/  MUFU.RCP R0, R0 ;  /* 0x0000000000007308 */ /* 0x001e240000001000 */
[----:B0-----:R-:W-:-:S06]  /*0190*/  VIADD R4, R0, 0xffffffe ;  /* 0x0ffffffe00047836 */ /* 0x001fcc0000000000 */
[----:B------:R0:W1:Y:S02]  /*01a0*/  F2I.FTZ.U32.TRUNC.NTZ R5, R4 ;  /* 0x0000000400057305 */ /* 0x000064000021f000 */
[----:B0-----:R-:W-:Y:S01]  /*01b0*/  IMAD.MOV.U32 R4, RZ, RZ, RZ ;  /* 0x000000ffff047224 */ /* 0x001fe200078e00ff */
[----:B-1----:R-:W-:-:S05]  /*01c0*/  IADD3 R6, PT, PT, RZ, -R5, RZ ;  /* 0x80000005ff067210 */ /* 0x002fca0007ffe0ff */
[----:B------:R-:W-:Y:S01]  /*01d0*/  IMAD R9, R6, R7, RZ ;  /* 0x0000000706097224 */ /* 0x000fe200078e02ff */
[----:B------:R-:W-:-:S03]  /*01e0*/  IABS R6, R2 ;  /* 0x0000000200067213 */ /* 0x000fc60000000000 */
[----:B------:R-:W-:-:S06]  /*01f0*/  IMAD.HI.U32 R5, R5, R9, R4 ;  /* 0x0000000905057227 */ /* 0x000fcc00078e0004 */
[----:B------:R-:W-:-:S04]  /*0200*/  IMAD.HI.U32 R5, R5, R6, RZ ;  /* 0x0000000605057227 */ /* 0x000fc800078e00ff */
[----:B------:R-:W-:-:S04]  /*0210*/  IMAD.MOV R0, RZ, RZ, -R5 ;  /* 0x000000ffff007224 */ /* 0x000fc800078e0a05 */
[----:B------:R-:W-:-:S05]  /*0220*/  IMAD R0, R7, R0, R6 ;  /* 0x0000000007007224 */ /* 0x000fca00078e0206 */
[----:B------:R-:W-:-:S13]  /*0230*/  ISETP.GT.U32.AND P1, PT, R7, R0, PT ;  /* 0x000000000700720c */ /* 0x000fda0003f24070 */
[-C--:B------:R-:W-:Y:S01]  /*0240*/  @!P1 IADD3 R0, PT, PT, R0, -R7.reuse, RZ ;  /* 0x8000000700009210 */ /* 0x080fe20007ffe0ff */
[----:B------:R-:W-:Y:S01]  /*0250*/  @!P1 VIADD R5, R5, 0x1 ;  /* 0x0000000105059836 */ /* 0x000fe20000000000 */
[----:B------:R-:W-:Y:S02]  /*0260*/  ISETP.NE.AND P1, PT, R11, RZ, PT ;  /* 0x000000ff0b00720c */ /* 0x000fe40003f25270 */
[----:B------:R-:W-:Y:S02]  /*0270*/  ISETP.GE.U32.AND P0, PT, R0, R7, PT ;  /* 0x000000070000720c */ /* 0x000fe40003f06070 */
[----:B------:R-:W-:-:S04]  /*0280*/  LOP3.LUT R0, R2, R11, RZ, 0x3c, !PT ;  /* 0x0000000b02007212 */ /* 0x000fc800078e3cff */
[----:B------:R-:W-:-:S07]  /*0290*/  ISETP.GE.AND P2, PT, R0, RZ, PT ;  /* 0x000000ff0000720c */ /* 0x000fce0003f46270 */
[----:B------:R-:W-:-:S06]  /*02a0*/  @P0 VIADD R5, R5, 0x1 ;  /* 0x0000000105050836 */ /* 0x000fcc0000000000 */
[----:B------:R-:W-:Y:S02]  /*02b0*/  @!P2 IADD3 R5, PT, PT, -R5, RZ, RZ ;  /* 0x000000ff0505a210 */ /* 0x000fe40007ffe1ff */
[----:B------:R-:W-:-:S05]  /*02c0*/  @!P1 LOP3.LUT R5, RZ, R11, RZ, 0x33, !PT ;  /* 0x0000000bff059212 */ /* 0x000fca00078e33ff */
[----:B------:R-:W-:Y:S01]  /*02d0*/  IMAD.MOV R7, RZ, RZ, -R5 ;  /* 0x000000ffff077224 */ /* 0x000fe200078e0a05 */
[----:B------:R-:W-:-:S03]  /*02e0*/  IADD3 R5, PT, PT, -R5, UR6, RZ ;  /* 0x0000000605057c10 */ /* 0x000fc6000fffe1ff */
[----:B------:R-:W-:Y:S01]  /*02f0*/  IMAD R0, R11, R7, R2 ;  /* 0x000000070b007224 */ /* 0x000fe200078e0202 */
[----:B------:R-:W-:-:S03]  /*0300*/  I2FP.F32.S32 R5, R5 ;  /* 0x0000000500057245 */ /* 0x000fc60000201400 */
[----:B------:R-:W-:-:S05]  /*0310*/  VIADD R0, R0, -UR6 ;  /* 0x8000000600007c36 */ /* 0x000fca0008000000 */
[----:B------:R-:W-:-:S07]  /*0320*/  I2FP.F32.S32 R6, R0 ;  /* 0x0000000000067245 */ /* 0x000fce0000201400 */
.L_x_31:
[----:B0-----:R-:W0:Y:S01]  /*0330*/  MUFU.RCP64H R9, R21 ;  /* 0x0000001500097308 */ /* 0x001e220000001800 */
[----:B------:R-:W-:Y:S01]  /*0340*/  HFMA2 R8, -RZ, RZ, 0, 5.9604644775390625e-08 ;  /* 0x00000001ff087431 */ /* 0x000fe200000001ff */
[----:B------:R-:W-:Y:S01]  /*0350*/  UMOV UR4, 0x54442d11 ;  /* 0x54442d1100047882 */ /* 0x000fe20000000000 */
[----:B------:R-:W-:-:S04]  /*0360*/  UMOV UR5, 0x400921fb ;  /* 0x400921fb00057882 */ /* 0x000fc80000000000 */
[----:B0-----:R-:W-:-:S08]  /*0370*/  DFMA R10, -R20, R8, 1 ;  /* 0x3ff00000140a742b */ /* 0x001fd00000000108 */
[----:B------:R-:W-:Y:S02]  /*0380*/  DFMA R12, R10, R10, R10 ;  /* 0x0000000a0a0c722b */ /* 0x000fe4000000000a */
[----:B------:R-:W0:Y:S06]  /*0390*/  I2F.F64.U32 R10, R4 ;  /* 0x00000004000a7312 */ /* 0x000e2c0000201800 */
[----:B------:R-:W-:-:S08]  /*03a0*/  DFMA R12, R8, R12, R8 ;  /* 0x0000000c080c722b */ /* 0x000fd00000000008 */
[----:B------:R-:W-:Y:S02]  /*03b0*/  DFMA R8, -R20, R12, 1 ;  /* 0x3ff000001408742b */ /* 0x000fe4000000010c */
[----:B0-----:R-:W-:-:S06]  /*03c0*/  DMUL R10, R10, UR4 ;  /* 0x000000040a0a7c28 */ /* 0x001fcc0008000000 */
[----:B------:R-:W-:-:S04]  /*03d0*/  DFMA R8, R12, R8, R12 ;  /* 0x000000080c08722b */ /* 0x000fc8000000000c */
[----:B------:R-:W-:-:S04]  /*03e0*/  FSETP.GEU.AND P1, PT, |R11|, 6.5827683646048100446e-37, PT ;  /* 0x036000000b00780b */ /* 0x000fc80003f2e200 */
[----:B------:R-:W-:-:S08]  /*03f0*/  DMUL R12, R10, R8 ;  /* 0x000000080a0c7228 */ /* 0x000fd00000000000 */
[----:B------:R-:W-:-:S08]  /*0400*/  DFMA R14, -R20, R12, R10 ;  /* 0x0000000c140e722b */ /* 0x000fd0000000010a */
[----:B------:R-:W-:-:S10]  /*0410*/  DFMA R8, R8, R14, R12 ;  /* 0x0000000e0808722b */ /* 0x000fd4000000000c */
[----:B------:R-:W-:-:S05]  /*0420*/  FFMA R0, RZ, R21, R9 ;  /* 0x00000015ff007223 */ /* 0x000fca0000000009 */
[----:B------:R-:W-:-:S13]  /*0430*/  FSETP.GT.AND P0, PT, |R0|, 1.469367938527859385e-39, PT ;  /* 0x001000000000780b */ /* 0x000fda0003f04200 */
[----:B------:R-:W-:Y:S05]  /*0440*/  @P0 BRA P1, `(.L_x_0) ;  /* 0x0000000000100947 */ /* 0x000fea0000800000 */
[----:B------:R-:W-:-:S07]  /*0450*/  MOV R0, 0x470 ;  /* 0x0000047000007802 */ /* 0x000fce0000000f00 */
[----:B------:R-:W-:Y:S05]  /*0460*/  CALL.REL.NOINC `($__internal_0_$__cuda_sm20_div_rn_f64_full) ;  /* 0x0000002000047944 */ /* 0x000fea0003c00000 */
[----:B------:R-:W-:Y:S02]  /*0470*/  IMAD.MOV.U32 R8, RZ, RZ, R14 ;  /* 0x000000ffff087224 */ /* 0x000fe400078e000e */
[----:B------:R-:W-:-:S07]  /*0480*/  IMAD.MOV.U32 R9, RZ, RZ, R15 ;  /* 0x000000ffff097224 */ /* 0x000fce00078e000f */
.L_x_0:
[----:B------:R-:W0:Y:S01]  /*0490*/  F2F.F32.F64 R12, R8 ;  /* 0x00000008000c7310 */ /* 0x000e220000301000 */
[----:B------:R-:W-:Y:S01]  /*04a0*/  BSSY.RECONVERGENT B0, `(.L_x_1) ;  /* 0x0000043000007945 */ /* 0x000fe20003800200 */
[C---:B0-----:R-:W-:Y:S01]  /*04b0*/  FMUL R0, R12.reuse, 0.63661974668502807617 ;  /* 0x3f22f9830c007820 */ /* 0x041fe20000400000 */
[----:B------:R-:W-:-:S05]  /*04c0*/  FSETP.GE.AND P0, PT, |R12|, 105615, PT ;  /* 0x47ce47800c00780b */ /* 0x000fca0003f06200 */
[----:B------:R-:W0:Y:S02]  /*04d0*/  F2I.NTZ R0, R0 ;  /* 0x0000000000007305 */ /* 0x000e240000203100 */
[-C--:B0-----:R-:W-:Y:S02]  /*04e0*/  I2FP.F32.S32 R11, R0.reuse ;  /* 0x00000000000b7245 */ /* 0x081fe40000201400 */
[----:B------:R-:W-:-:S03]  /*04f0*/  MOV R18, R0 ;  /* 0x0000000000127202 */ /* 0x000fc60000000f00 */
[----:B------:R-:W-:-:S04]  /*0500*/  FFMA R10, R11, -1.5707962512969970703, R12 ;  /* 0xbfc90fda0b0a7823 */ /* 0x000fc8000000000c */
[----:B------:R-:W-:-:S04]  /*0510*/  FFMA R10, R11, -7.5497894158615963534e-08, R10 ;  /* 0xb3a221680b0a7823 */ /* 0x000fc8000000000a */
[----:B------:R-:W-:-:S04]  /*0520*/  FFMA R11, R11, -5.3903029534742383927e-15, R10 ;  /* 0xa7c234c50b0b7823 */ /* 0x000fc8000000000a */
[----:B------:R-:W-:Y:S01]  /*0530*/  IMAD.MOV.U32 R7, RZ, RZ, R11 ;  /* 0x000000ffff077224 */ /* 0x000fe200078e000b */
[----:B------:R-:W-:Y:S06]  /*0540*/  @!P0 BRA `(.L_x_2) ;  /* 0x0000000000e08947 */ /* 0x000fec0003800000 */
[----:B------:R-:W-:-:S13]  /*0550*/  FSETP.NEU.AND P0, PT, |R12|, +INF , PT ;  /* 0x7f8000000c00780b */ /* 0x000fda0003f0d200 */
[----:B------:R-:W-:Y:S05]  /*0560*/  @!P0 BRA `(.L_x_3) ;  /* 0x0000000000d08947 */ /* 0x000fea0003800000 */
[----:B------:R-:W-:Y:S01]  /*0570*/  IMAD.SHL.U32 R7, R12, 0x100, RZ ;  /* 0x000001000c077824 */ /* 0x000fe200078e00ff */
[----:B------:R-:W-:Y:S01]  /*0580*/  MOV R10, RZ ;  /* 0x000000ff000a7202 */ /* 0x000fe20000000f00 */
[----:B------:R-:W-:Y:S01]  /*0590*/  IMAD.MOV.U32 R0, RZ, RZ, R1 ;  /* 0x000000ffff007224 */ /* 0x000fe200078e0001 */
[----:B------:R-:W0:Y:S02]  /*05a0*/  LDCU.64 UR10, c[0x4][URZ] ;  /* 0x01000000ff0a77ac */ /* 0x000e240008000a00 */
[----:B------:R-:W-:Y:S01]  /*05b0*/  LOP3.LUT R13, R7, 0x80000000, RZ, 0xfc, !PT ;  /* 0x80000000070d7812 */ /* 0x000fe200078efcff */
[----:B------:R-:W-:Y:S01]  /*05c0*/  UMOV UR5, URZ ;  /* 0x000000ff00057c82 */ /* 0x000fe20008000000 */
[----:B------:R-:W-:-:S05]  /*05d0*/  UMOV UR4, URZ ;  /* 0x000000ff00047c82 */ /* 0x000fca0008000000 */
.L_x_4:
[----:B0-----:R-:W-:Y:S01]  /*05e0*/  IMAD.U32 R14, RZ, RZ, UR10 ;  /* 0x0000000aff0e7e24 */ /* 0x001fe2000f8e00ff */
[----:B------:R-:W-:-:S05]  /*05f0*/  MOV R15, UR11 ;  /* 0x0000000b000f7c02 */ /* 0x000fca0008000f00 */
[----:B------:R-:W2:Y:S01]  /*0600*/  LDG.E.CONSTANT R8, desc[UR8][R14.64] ;  /* 0x000000080e087981 */ /* 0x000ea2000c1e9900 */
[----:B------:R-:W-:Y:S02]  /*0610*/  UIADD3 UR10, UP0, UPT, UR10, 0x4, URZ ;  /* 0x000000040a0a7890 */ /* 0x000fe4000ff1e0ff */
[----:B------:R-:W-:Y:S02]  /*0620*/  UIADD3 UR4, UPT, UPT, UR4, 0x1, URZ ;  /* 0x0000000104047890 */ /* 0x000fe4000fffe0ff */
[----:B------:R-:W-:Y:S02]  /*0630*/  UIADD3.X UR11, UPT, UPT, URZ, UR11, URZ, UP0, !UPT ;  /* 0x0000000bff0b7290 */ /* 0x000fe400087fe4ff */
[----:B------:R-:W-:Y:S01]  /*0640*/  UISETP.NE.AND UP0, UPT, UR4, 0x6, UPT ;  /* 0x000000060400788c */ /* 0x000fe2000bf05270 */
[----:B--2---:R-:W-:-:S03]  /*0650*/  IMAD.WIDE.U32 R8, R8, R13, RZ ;  /* 0x0000000d08087225 */ /* 0x004fc600078e00ff */
[----:B------:R-:W-:-:S04]  /*0660*/  IADD3 R7, P0, PT, R8, R10, RZ ;  /* 0x0000000a08077210 */ /* 0x000fc80007f1e0ff */
[----:B------:R-:W-:Y:S01]  /*0670*/  IADD3.X R10, PT, PT, R9, UR5, RZ, P0, !PT ;  /* 0x00000005090a7c10 */ /* 0x000fe200087fe4ff */
[----:B------:R0:W-:Y:S02]  /*0680*/  STL [R0], R7 ;  /* 0x0000000700007387 */ /* 0x0001e40000100800 */
[----:B0-----:R-:W-:Y:S01]  /*0690*/  VIADD R0, R0, 0x4 ;  /* 0x0000000400007836 */ /* 0x001fe20000000000 */
[----:B------:R-:W-:Y:S06]  /*06a0*/  BRA.U UP0, `(.L_x_4) ;  /* 0xfffffffd00cc7547 */ /* 0x000fec000b83ffff */
[----:B------:R-:W-:Y:S01]  /*06b0*/  SHF.R.U32.HI R9, RZ, 0x17, R12 ;  /* 0x00000017ff097819 */ /* 0x000fe2000001160c */
[----:B------:R0:W-:Y:S03]  /*06c0*/  STL [R1+0x18], R10 ;  /* 0x0000180a01007387 */ /* 0x0001e60000100800 */
[C---:B------:R-:W-:Y:S02]  /*06d0*/  LOP3.LUT R0, R9.reuse, 0xe0, RZ, 0xc0, !PT ;  /* 0x000000e009007812 */ /* 0x040fe400078ec0ff */
[----:B------:R-:W-:-:S03]  /*06e0*/  LOP3.LUT P0, RZ, R9, 0x1f, RZ, 0xc0, !PT ;  /* 0x0000001f09ff7812 */ /* 0x000fc6000780c0ff */
[----:B------:R-:W-:-:S05]  /*06f0*/  VIADD R0, R0, 0xffffff80 ;  /* 0xffffff8000007836 */ /* 0x000fca0000000000 */
[----:B------:R-:W-:-:S05]  /*0700*/  SHF.R.U32.HI R0, RZ, 0x5, R0 ;  /* 0x00000005ff007819 */ /* 0x000fca0000011600 */
[----:B------:R-:W-:-:S05]  /*0710*/  IMAD R13, R0, -0x4, R1 ;  /* 0xfffffffc000d7824 */ /* 0x000fca00078e0201 */
[----:B------:R-:W2:Y:S04]  /*0720*/  LDL R0, [R13+0x18] ;  /* 0x000018000d007983 */ /* 0x000ea80000100800 */
[----:B------:R-:W2:Y:S04]  /*0730*/  LDL R7, [R13+0x14] ;  /* 0x000014000d077983 */ /* 0x000ea80000100800 */
[----:B------:R-:W3:Y:S01]  /*0740*/  @P0 LDL R8, [R13+0x10] ;  /* 0x000010000d080983 */ /* 0x000ee20000100800 */
[----:B------:R-:W-:Y:S01]  /*0750*/  LOP3.LUT R9, R9, 0x1f, RZ, 0xc0, !PT ;  /* 0x0000001f09097812 */ /* 0x000fe200078ec0ff */
[----:B------:R-:W-:Y:S01]  /*0760*/  UMOV UR4, 0x54442d19 ;  /* 0x54442d1900047882 */ /* 0x000fe20000000000 */
[----:B------:R-:W-:-:S02]  /*0770*/  UMOV UR5, 0x3bf921fb ;  /* 0x3bf921fb00057882 */ /* 0x000fc40000000000 */
[-C--:B--2---:R-:W-:Y:S02]  /*0780*/  @P0 SHF.L.W.U32.HI R0, R7, R9.reuse, R0 ;  /* 0x0000000907000219 */ /* 0x084fe40000010e00 */
[----:B---3--:R-:W-:Y:S02]  /*0790*/  @P0 SHF.L.W.U32.HI R7, R8, R9, R7 ;  /* 0x0000000908070219 */ /* 0x008fe40000010e07 */
[----:B------:R-:W-:Y:S02]  /*07a0*/  ISETP.GE.AND P0, PT, R12, RZ, PT ;  /* 0x000000ff0c00720c */ /* 0x000fe40003f06270 */
[C---:B------:R-:W-:Y:S02]  /*07b0*/  SHF.L.W.U32.HI R8, R7.reuse, 0x2, R0 ;  /* 0x0000000207087819 */ /* 0x040fe40000010e00 */
[----:B------:R-:W-:Y:S02]  /*07c0*/  SHF.L.U32 R7, R7, 0x2, RZ ;  /* 0x0000000207077819 */ /* 0x000fe400000006ff */
[----:B------:R-:W-:-:S04]  /*07d0*/  SHF.R.S32.HI R9, RZ, 0x1f, R8 ;  /* 0x0000001fff097819 */ /* 0x000fc80000011408 */
[C---:B------:R-:W-:Y:S02]  /*07e0*/  LOP3.LUT R14, R9.reuse, R7, RZ, 0x3c, !PT ;  /* 0x00000007090e7212 */ /* 0x040fe400078e3cff */
[----:B------:R-:W-:Y:S02]  /*07f0*/  LOP3.LUT R15, R9, R8, RZ, 0x3c, !PT ;  /* 0x00000008090f7212 */ /* 0x000fe400078e3cff */
[----:B------:R-:W-:Y:S02]  /*0800*/  SHF.R.U32.HI R7, RZ, 0x1e, R0 ;  /* 0x0000001eff077819 */ /* 0x000fe40000011600 */
[C---:B------:R-:W-:Y:S02]  /*0810*/  LOP3.LUT R9, R8.reuse, R12, RZ, 0x3c, !PT ;  /* 0x0000000c08097212 */ /* 0x040fe400078e3cff */
[----:B------:R-:W1:Y:S01]  /*0820*/  I2F.F64.S64 R14, R14 ;  /* 0x0000000e000e7312 */ /* 0x000e620000301c00 */
[----:B------:R-:W-:Y:S02]  /*0830*/  LEA.HI R0, R8, R7, RZ, 0x1 ;  /* 0x0000000708007211 */ /* 0x000fe400078f08ff */
[----:B------:R-:W-:-:S03]  /*0840*/  ISETP.GE.AND P1, PT, R9, RZ, PT ;  /* 0x000000ff0900720c */ /* 0x000fc60003f26270 */
[----:B------:R-:W-:-:S04]  /*0850*/  IMAD.MOV R7, RZ, RZ, -R0 ;  /* 0x000000ffff077224 */ /* 0x000fc800078e0a00 */
[----:B------:R-:W-:Y:S01]  /*0860*/  @!P0 IMAD.MOV.U32 R0, RZ, RZ, R7 ;  /* 0x000000ffff008224 */ /* 0x000fe200078e0007 */
[----:B-1----:R-:W-:-:S10]  /*0870*/  DMUL R16, R14, UR4 ;  /* 0x000000040e107c28 */ /* 0x002fd40008000000 */
[----:B------:R-:W1:Y:S02]  /*0880*/  F2F.F32.F64 R16, R16 ;  /* 0x0000001000107310 */ /* 0x000e640000301000 */
[----:B-1----:R-:W-:Y:S01]  /*0890*/  FSEL R7, -R16, R16, !P1 ;  /* 0x0000001010077208 */ /* 0x002fe20004800100 */
[----:B0-----:R-:W-:Y:S06]  /*08a0*/  BRA `(.L_x_2) ;  /* 0x0000000000087947 */ /* 0x001fec0003800000 */
.L_x_3:
[----:B------:R-:W-:Y:S01]  /*08b0*/  FMUL R7, RZ, R12 ;  /* 0x0000000cff077220 */ /* 0x000fe20000400000 */
[----:B------:R-:W-:-:S07]  /*08c0*/  MOV R0, RZ ;  /* 0x000000ff00007202 */ /* 0x000fce0000000f00 */
.L_x_2:
[----:B------:R-:W-:Y:S05]  /*08d0*/  BSYNC.RECONVERGENT B0 ;  /* 0x0000000000007941 */ /* 0x000fea0003800200 */
.L_x_1:
[----:B------:R-:W-:Y:S02]  /*08e0*/  IMAD.MOV.U32 R16, RZ, RZ, 0x37cbac00 ;  /* 0x37cbac00ff107424 */ /* 0x000fe400078e00ff */
[----:B------:R-:W-:Y:S01]  /*08f0*/  FMUL R9, R7, R7 ;  /* 0x0000000707097220 */ /* 0x000fe20000400000 */
[C---:B------:R-:W-:Y:S01]  /*0900*/  LOP3.LUT R10, R0.reuse, 0x1, RZ, 0xc0, !PT ;  /* 0x00000001000a7812 */ /* 0x040fe200078ec0ff */
[----:B------:R-:W-:Y:S01]  /*0910*/  IMAD.MOV.U32 R17, RZ, RZ, 0x3c0885e4 ;  /* 0x3c0885e4ff117424 */ /* 0x000fe200078e00ff */
[----:B------:R-:W-:Y:S01]  /*0920*/  IADD3 R0, PT, PT, R0, 0x1, RZ ;  /* 0x0000000100007810 */ /* 0x000fe20007ffe0ff */
[----:B------:R-:W-:Y:S01]  /*0930*/  FFMA R8, R9, R16, -0.0013887860113754868507 ;  /* 0xbab607ed09087423 */ /* 0x000fe20000000010 */
[----:B------:R-:W-:Y:S01]  /*0940*/  ISETP.NE.U32.AND P0, PT, R10, 0x1, PT ;  /* 0x000000010a00780c */ /* 0x000fe20003f05070 */
[----:B------:R-:W-:Y:S01]  /*0950*/  IMAD.MOV.U32 R13, RZ, RZ, 0x3e2aaaa8 ;  /* 0x3e2aaaa8ff0d7424 */ /* 0x000fe200078e00ff */
[----:B------:R-:W-:Y:S01]  /*0960*/  LOP3.LUT P1, RZ, R0, 0x2, RZ, 0xc0, !PT ;  /* 0x0000000200ff7812 */ /* 0x000fe2000782c0ff */
[----:B------:R-:W-:Y:S01]  /*0970*/  BSSY.RECONVERGENT B0, `(.L_x_5) ;  /* 0x0000040000007945 */ /* 0x000fe20003800200 */
[----:B------:R-:W-:-:S02]  /*0980*/  FSEL R8, R8, -0.00019574658654164522886, P0 ;  /* 0xb94d415308087808 */ /* 0x000fc40000000000 */
[----:B------:R-:W-:Y:S02]  /*0990*/  FSEL R10, R17, 0.041666727513074874878, !P0 ;  /* 0x3d2aaabb110a7808 */ /* 0x000fe40004000000 */
[----:B------:R-:W-:Y:S02]  /*09a0*/  FSEL R0, R7, 1, !P0 ;  /* 0x3f80000007007808 */ /* 0x000fe40004000000 */
[----:B------:R-:W-:Y:S01]  /*09b0*/  FSEL R15, -R13, -0.4999999701976776123, !P0 ;  /* 0xbeffffff0d0f7808 */ /* 0x000fe20004000100 */
[C---:B------:R-:W-:Y:S01]  /*09c0*/  FFMA R8, R9.reuse, R8, R10 ;  /* 0x0000000809087223 */ /* 0x040fe2000000000a */
[----:B------:R-:W-:Y:S01]  /*09d0*/  FSETP.GE.AND P0, PT, |R12|, 105615, PT ;  /* 0x47ce47800c00780b */ /* 0x000fe20003f06200 */
[C---:B------:R-:W-:Y:S02]  /*09e0*/  FFMA R7, R9.reuse, R0, RZ ;  /* 0x0000000009077223 */ /* 0x040fe400000000ff */
[----:B------:R-:W-:-:S04]  /*09f0*/  FFMA R8, R9, R8, R15 ;  /* 0x0000000809087223 */ /* 0x000fc8000000000f */
[----:B------:R-:W-:-:S04]  /*0a00*/  FFMA R0, R7, R8, R0 ;  /* 0x0000000807007223 */ /* 0x000fc80000000000 */
[----:B------:R-:W-:Y:S02]  /*0a10*/  @P1 FADD R0, RZ, -R0 ;  /* 0x80000000ff001221 */ /* 0x000fe40000000000 */
[----:B------:R-:W-:Y:S05]  /*0a20*/  @!P0 BRA `(.L_x_6) ;  /* 0x0000000000d08947 */ /* 0x000fea0003800000 */
[----:B------:R-:W-:-:S13]  /*0a30*/  FSETP.NEU.AND P0, PT, |R12|, +INF , PT ;  /* 0x7f8000000c00780b */ /* 0x000fda0003f0d200 */
[----:B------:R-:W-:Y:S05]  /*0a40*/  @!P0 BRA `(.L_x_7) ;  /* 0x0000000000c08947 */ /* 0x000fea0003800000 */
[----:B------:R-:W0:Y:S01]  /*0a50*/  LDC.64 R8, c[0x4][RZ] ;  /* 0x01000000ff087b82 */ /* 0x000e220000000a00 */
[----:B------:R-:W-:Y:S02]  /*0a60*/  IMAD.SHL.U32 R11, R12, 0x100, RZ ;  /* 0x000001000c0b7824 */ /* 0x000fe400078e00ff */
[----:B------:R-:W-:Y:S02]  /*0a70*/  HFMA2 R10, -RZ, RZ, 0, 0 ;  /* 0x00000000ff0a7431 */ /* 0x000fe400000001ff */
[----:B------:R-:W-:Y:S01]  /*0a80*/  IMAD.MOV.U32 R7, RZ, RZ, RZ ;  /* 0x000000ffff077224 */ /* 0x000fe200078e00ff */
[----:B------:R-:W-:Y:S01]  /*0a90*/  UMOV UR4, URZ ;  /* 0x000000ff00047c82 */ /* 0x000fe20008000000 */
[----:B------:R-:W-:-:S07]  /*0aa0*/  LOP3.LUT R23, R11, 0x80000000, RZ, 0xfc, !PT ;  /* 0x800000000b177812 */ /* 0x000fce00078efcff */
.L_x_8:
[----:B0-----:R-:W-:-:S05]  /*0ab0*/  IMAD.WIDE.U32 R18, R7, 0x4, R8 ;  /* 0x0000000407127825 */ /* 0x001fca00078e0008 */
[----:B-1----:R-:W2:Y:S01]  /*0ac0*/  LDG.E.CONSTANT R14, desc[UR8][R18.64] ;  /* 0x00000008120e7981 */ /* 0x002ea2000c1e9900 */
[C---:B------:R-:W-:Y:S01]  /*0ad0*/  IMAD R11, R7.reuse, 0x4, R1 ;  /* 0x00000004070b7824 */ /* 0x040fe200078e0201 */
[----:B------:R-:W-:-:S04]  /*0ae0*/  IADD3 R7, PT, PT, R7, 0x1, RZ ;  /* 0x0000000107077810 */ /* 0x000fc80007ffe0ff */
[----:B------:R-:W-:Y:S01]  /*0af0*/  ISETP.NE.AND P0, PT, R7, 0x6, PT ;  /* 0x000000060700780c */ /* 0x000fe20003f05270 */
[----:B--2---:R-:W-:-:S03]  /*0b00*/  IMAD.WIDE.U32 R14, R14, R23, RZ ;  /* 0x000000170e0e7225 */ /* 0x004fc600078e00ff */
[----:B------:R-:W-:-:S04]  /*0b10*/  IADD3 R14, P1, PT, R14, R10, RZ ;  /* 0x0000000a0e0e7210 */ /* 0x000fc80007f3e0ff */
[----:B------:R-:W-:Y:S01]  /*0b20*/  IADD3.X R10, PT, PT, R15, UR4, RZ, P1, !PT ;  /* 0x000000040f0a7c10 */ /* 0x000fe20008ffe4ff */
[----:B------:R1:W-:Y:S04]  /*0b30*/  STL [R11], R14 ;  /* 0x0000000e0b007387 */ /* 0x0003e80000100800 */
[----:B------:R-:W-:Y:S05]  /*0b40*/  @P0 BRA `(.L_x_8) ;  /* 0xfffffffc00d80947 */ /* 0x000fea000383ffff */
[----:B-1----:R-:W-:Y:S01]  /*0b50*/  SHF.R.U32.HI R11, RZ, 0x17, R12 ;  /* 0x00000017ff0b7819 */ /* 0x002fe2000001160c */
        /* <DEDUP_REMOVED lines=11> */
[----:B------:R-:W-:Y:S01]  /*0c10*/  UMOV UR5, 0x3bf921fb ;  /* 0x3bf921fb00057882 */ /* 0x000fe20000000000 */
[----:B------:R-:W-:-:S02]  /*0c20*/  ISETP.GE.AND P1, PT, R12, RZ, PT ;  /* 0x000000ff0c00720c */ /* 0x000fc40003f26270 */
[-C--:B--2---:R-:W-:Y:S02]  /*0c30*/  @P0 SHF.L.W.U32.HI R7, R8, R11.reuse, R7 ;  /* 0x0000000b08070219 */ /* 0x084fe40000010e07 */
[----:B---3--:R-:W-:Y:S02]  /*0c40*/  @P0 SHF.L.W.U32.HI R8, R9, R11, R8 ;  /* 0x0000000b09080219 */ /* 0x008fe40000010e08 */
[--C-:B------:R-:W-:Y:S02]  /*0c50*/  SHF.R.U32.HI R18, RZ, 0x1e, R7.reuse ;  /* 0x0000001eff127819 */ /* 0x100fe40000011607 */
[C---:B------:R-:W-:Y:S01]  /*0c60*/  SHF.L.W.U32.HI R11, R8.reuse, 0x2, R7 ;  /* 0x00000002080b7819 */ /* 0x040fe20000010e07 */
[----:B------:R-:W-:-:S03]  /*0c70*/  IMAD.SHL.U32 R8, R8, 0x4, RZ ;  /* 0x0000000408087824 */ /* 0x000fc600078e00ff */
[----:B------:R-:W-:Y:S02]  /*0c80*/  SHF.R.S32.HI R9, RZ, 0x1f, R11 ;  /* 0x0000001fff097819 */ /* 0x000fe4000001140b */
[----:B------:R-:W-:Y:S02]  /*0c90*/  LEA.HI R18, R11, R18, RZ, 0x1 ;  /* 0x000000120b127211 */ /* 0x000fe400078f08ff */
[C---:B------:R-:W-:Y:S02]  /*0ca0*/  LOP3.LUT R8, R9.reuse, R8, RZ, 0x3c, !PT ;  /* 0x0000000809087212 */ /* 0x040fe400078e3cff */
[----:B------:R-:W-:Y:S02]  /*0cb0*/  LOP3.LUT R9, R9, R11, RZ, 0x3c, !PT ;  /* 0x0000000b09097212 */ /* 0x000fe400078e3cff */
[----:B------:R-:W-:Y:S02]  /*0cc0*/  LOP3.LUT R12, R11, R12, RZ, 0x3c, !PT ;  /* 0x0000000c0b0c7212 */ /* 0x000fe400078e3cff */
[----:B------:R-:W-:-:S02]  /*0cd0*/  IADD3 R7, PT, PT, -R18, RZ, RZ ;  /* 0x000000ff12077210 */ /* 0x000fc40007ffe1ff */
[----:B------:R-:W1:Y:S01]  /*0ce0*/  I2F.F64.S64 R8, R8 ;  /* 0x0000000800087312 */ /* 0x000e620000301c00 */
[----:B------:R-:W-:Y:S02]  /*0cf0*/  ISETP.GE.AND P0, PT, R12, RZ, PT ;  /* 0x000000ff0c00720c */ /* 0x000fe40003f06270 */
[----:B------:R-:W-:Y:S01]  /*0d00*/  @!P1 IMAD.MOV.U32 R18, RZ, RZ, R7 ;  /* 0x000000ffff129224 */ /* 0x000fe200078e0007 */
[----:B-1----:R-:W-:-:S10]  /*0d10*/  DMUL R14, R8, UR4 ;  /* 0x00000004080e7c28 */ /* 0x002fd40008000000 */
[----:B------:R-:W1:Y:S02]  /*0d20*/  F2F.F32.F64 R14, R14 ;  /* 0x0000000e000e7310 */ /* 0x000e640000301000 */
[----:B-1----:R-:W-:Y:S01]  /*0d30*/  FSEL R11, -R14, R14, !P0 ;  /* 0x0000000e0e0b7208 */ /* 0x002fe20004000100 */
[----:B0-----:R-:W-:Y:S06]  /*0d40*/  BRA `(.L_x_6) ;  /* 0x0000000000087947 */ /* 0x001fec0003800000 */
.L_x_7:
[----:B------:R-:W-:Y:S01]  /*0d50*/  FMUL R11, RZ, R12 ;  /* 0x0000000cff0b7220 */ /* 0x000fe20000400000 */
[----:B------:R-:W-:-:S07]  /*0d60*/  IMAD.MOV.U32 R18, RZ, RZ, RZ ;  /* 0x000000ffff127224 */ /* 0x000fce00078e00ff */
.L_x_6:
[----:B------:R-:W-:Y:S05]  /*0d70*/  BSYNC.RECONVERGENT B0 ;  /* 0x0000000000007941 */ /* 0x000fea0003800200 */
.L_x_5:
[----:B------:R-:W-:Y:S01]  /*0d80*/  FMUL R8, R11, R11 ;  /* 0x0000000b0b087220 */ /* 0x000fe20000400000 */
[C---:B------:R-:W-:Y:S01]  /*0d90*/  LOP3.LUT R7, R18.reuse, 0x1, RZ, 0xc0, !PT ;  /* 0x0000000112077812 */ /* 0x040fe200078ec0ff */
[----:B------:R-:W-:Y:S01]  /*0da0*/  BSSY.RECONVERGENT B0, `(.L_x_9) ;  /* 0x000001a000007945 */ /* 0x000fe20003800200 */
[----:B------:R-:W-:Y:S01]  /*0db0*/  LOP3.LUT P1, RZ, R18, 0x2, RZ, 0xc0, !PT ;  /* 0x0000000212ff7812 */ /* 0x000fe2000782c0ff */
[----:B------:R-:W-:Y:S01]  /*0dc0*/  FFMA R16, R8, R16, -0.0013887860113754868507 ;  /* 0xbab607ed08107423 */ /* 0x000fe20000000010 */
[----:B------:R-:W-:-:S04]  /*0dd0*/  ISETP.NE.U32.AND P0, PT, R7, 0x1, PT ;  /* 0x000000010700780c */ /* 0x000fc80003f05070 */
[----:B------:R-:W-:Y:S02]  /*0de0*/  FSEL R17, R17, 0.041666727513074874878, P0 ;  /* 0x3d2aaabb11117808 */ /* 0x000fe40000000000 */
[----:B------:R-:W-:Y:S02]  /*0df0*/  FSEL R9, R16, -0.00019574658654164522886, !P0 ;  /* 0xb94d415310097808 */ /* 0x000fe40004000000 */
[----:B------:R-:W-:Y:S02]  /*0e00*/  FSEL R7, R11, 1, P0 ;  /* 0x3f8000000b077808 */ /* 0x000fe40000000000 */
[----:B------:R-:W-:Y:S01]  /*0e10*/  FSEL R12, -R13, -0.4999999701976776123, P0 ;  /* 0xbeffffff0d0c7808 */ /* 0x000fe20000000100 */
[C---:B------:R-:W-:Y:S02]  /*0e20*/  FFMA R9, R8.reuse, R9, R17 ;  /* 0x0000000908097223 */ /* 0x040fe40000000011 */
[C---:B------:R-:W-:Y:S02]  /*0e30*/  FFMA R10, R8.reuse, R7, RZ ;  /* 0x00000007080a7223 */ /* 0x040fe400000000ff */
[----:B------:R-:W-:-:S04]  /*0e40*/  FFMA R9, R8, R9, R12 ;  /* 0x0000000908097223 */ /* 0x000fc8000000000c */
[----:B------:R-:W-:-:S04]  /*0e50*/  FFMA R9, R10, R9, R7 ;  /* 0x000000090a097223 */ /* 0x000fc80000000007 */
[----:B------:R-:W-:-:S04]  /*0e60*/  @P1 FADD R9, RZ, -R9 ;  /* 0x80000009ff091221 */ /* 0x000fc80000000000 */
[----:B------:R-:W0:Y:S08]  /*0e70*/  MUFU.RCP R8, R9 ;  /* 0x0000000900087308 */ /* 0x000e300000001000 */
[----:B------:R-:W1:Y:S01]  /*0e80*/  FCHK P0, -R0, R9 ;  /* 0x0000000900007302 */ /* 0x000e620000000100 */
[----:B0-----:R-:W-:-:S04]  /*0e90*/  FFMA R7, -R9, R8, 1 ;  /* 0x3f80000009077423 */ /* 0x001fc80000000108 */
[----:B------:R-:W-:-:S04]  /*0ea0*/  FFMA R7, R8, R7, R8 ;  /* 0x0000000708077223 */ /* 0x000fc80000000008 */
[----:B------:R-:W-:-:S04]  /*0eb0*/  FFMA R8, -R0, R7, RZ ;  /* 0x0000000700087223 */ /* 0x000fc800000001ff */
[----:B------:R-:W-:-:S04]  /*0ec0*/  FFMA R10, -R9, R8, -R0 ;  /* 0x00000008090a7223 */ /* 0x000fc80000000900 */
[----:B------:R-:W-:Y:S01]  /*0ed0*/  FFMA R7, R7, R10, R8 ;  /* 0x0000000a07077223 */ /* 0x000fe20000000008 */
[----:B-1----:R-:W-:Y:S06]  /*0ee0*/  @!P0 BRA `(.L_x_10) ;  /* 0x0000000000148947 */ /* 0x002fec0003800000 */
[----:B------:R-:W-:Y:S01]  /*0ef0*/  FADD R0, -R0, -RZ ;  /* 0x800000ff00007221 */ /* 0x000fe20000000100 */
[----:B------:R-:W-:Y:S02]  /*0f00*/  MOV R7, R9 ;  /* 0x0000000900077202 */ /* 0x000fe40000000f00 */
[----:B------:R-:W-:-:S07]  /*0f10*/  MOV R12, 0xf30 ;  /* 0x00000f30000c7802 */ /* 0x000fce0000000f00 */
[----:B------:R-:W-:Y:S05]  /*0f20*/  CALL.REL.NOINC `($__internal_1_$__cuda_sm3x_div_rn_noftz_f32_slowpath) ;  /* 0x0000001800c07944 */ /* 0x000fea0003c00000 */
[----:B------:R-:W-:-:S07]  /*0f30*/  IMAD.MOV.U32 R7, RZ, RZ, R0 ;  /* 0x000000ffff077224 */ /* 0x000fce00078e0000 */
.L_x_10:
[----:B------:R-:W-:Y:S05]  /*0f40*/  BSYNC.RECONVERGENT B0 ;  /* 0x0000000000007941 */ /* 0x000fea0003800200 */
.L_x_9:
[----:B------:R-:W0:Y:S01]  /*0f50*/  MUFU.RCP R0, R7 ;  /* 0x0000000700007308 */ /* 0x000e220000001000 */
[----:B------:R-:W-:Y:S01]  /*0f60*/  UMOV UR4, 0x3f800000 ;  /* 0x3f80000000047882 */ /* 0x000fe20000000000 */
[----:B------:R-:W-:Y:S01]  /*0f70*/  BSSY.RECONVERGENT B0, `(.L_x_11) ;  /* 0x000000e000007945 */ /* 0x000fe20003800200 */
[----:B------:R-:W-:Y:S02]  /*0f80*/  IMAD.U32 R12, RZ, RZ, UR4 ;  /* 0x00000004ff0c7e24 */ /* 0x000fe4000f8e00ff */
[----:B------:R-:W-:-:S03]  /*0f90*/  HFMA2 R10, -RZ, RZ, -1.875, 0 ;  /* 0xbf800000ff0a7431 */ /* 0x000fc600000001ff */
[----:B------:R-:W1:Y:S01]  /*0fa0*/  FCHK P0, -R12, R7 ;  /* 0x000000070c007302 */ /* 0x000e620000000100 */
[----:B0-----:R-:W-:-:S04]  /*0fb0*/  FFMA R9, R0, -R7, 1 ;  /* 0x3f80000000097423 */ /* 0x001fc80000000807 */
[----:B------:R-:W-:-:S04]  /*0fc0*/  FFMA R0, R0, R9, R0 ;  /* 0x0000000900007223 */ /* 0x000fc80000000000 */
[----:B------:R-:W-:-:S04]  /*0fd0*/  FFMA R8, R0, -1, RZ ;  /* 0xbf80000000087823 */ /* 0x000fc800000000ff */
[----:B------:R-:W-:-:S04]  /*0fe0*/  FFMA R9, R8, -R7, -1 ;  /* 0xbf80000008097423 */ /* 0x000fc80000000807 */
[----:B------:R-:W-:Y:S01]  /*0ff0*/  FFMA R8, R0, R9, R8 ;  /* 0x0000000900087223 */ /* 0x000fe20000000008 */
[----:B-1----:R-:W-:Y:S06]  /*1000*/  @!P0 BRA `(.L_x_12) ;  /* 0x0000000000108947 */ /* 0x002fec0003800000 */
[----:B------:R-:W-:Y:S01]  /*1010*/  IMAD.MOV.U32 R0, RZ, RZ, -0x40800000 ;  /* 0xbf800000ff007424 */ /* 0x000fe200078e00ff */
[----:B------:R-:W-:-:S07]  /*1020*/  MOV R12, 0x1040 ;  /* 0x00001040000c7802 */ /* 0x000fce0000000f00 */
[----:B------:R-:W-:Y:S05]  /*1030*/  CALL.REL.NOINC `($__internal_1_$__cuda_sm3x_div_rn_noftz_f32_slowpath) ;  /* 0x00000018007c7944 */ /* 0x000fea0003c00000 */
[----:B------:R-:W-:-:S07]  /*1040*/  IMAD.MOV.U32 R8, RZ, RZ, R0 ;  /* 0x000000ffff087224 */ /* 0x000fce00078e0000 */
.L_x_12:
[----:B------:R-:W-:Y:S05]  /*1050*/  BSYNC.RECONVERGENT B0 ;  /* 0x0000000000007941 */ /* 0x000fea0003800200 */
.L_x_11:
[----:B------:R-:W-:Y:S01]  /*1060*/  FADD R11, R8, -R7 ;  /* 0x80000007080b7221 */ /* 0x000fe20000000000 */
[----:B------:R-:W-:Y:S01]  /*1070*/  FFMA R0, R6, -R7, R5 ;  /* 0x8000000706007223 */ /* 0x000fe20000000005 */
[----:B------:R-:W-:Y:S02]  /*1080*/  BSSY.RECONVERGENT B0, `(.L_x_13) ;  /* 0x000000d000007945 */ /* 0x000fe40003800200 */
[----:B------:R-:W0:Y:S08]  /*1090*/  MUFU.RCP R9, R11 ;  /* 0x0000000b00097308 */ /* 0x000e300000001000 */
[----:B------:R-:W1:Y:S01]  /*10a0*/  FCHK P0, R0, R11 ;  /* 0x0000000b00007302 */ /* 0x000e620000000000 */
[----:B0-----:R-:W-:-:S04]  /*10b0*/  FFMA R12, -R11, R9, 1 ;  /* 0x3f8000000b0c7423 */ /* 0x001fc80000000109 */
[----:B------:R-:W-:-:S04]  /*10c0*/  FFMA R9, R9, R12, R9 ;  /* 0x0000000c09097223 */ /* 0x000fc80000000009 */
[----:B------:R-:W-:-:S04]  /*10d0*/  FFMA R12, R0, R9, RZ ;  /* 0x00000009000c7223 */ /* 0x000fc800000000ff */
[----:B------:R-:W-:-:S04]  /*10e0*/  FFMA R7, -R11, R12, R0 ;  /* 0x0000000c0b077223 */ /* 0x000fc80000000100 */
[----:B------:R-:W-:Y:S01]  /*10f0*/  FFMA R9, R9, R7, R12 ;  /* 0x0000000709097223 */ /* 0x000fe2000000000c */
[----:B-1----:R-:W-:Y:S06]  /*1100*/  @!P0 BRA `(.L_x_14) ;  /* 0x0000000000108947 */ /* 0x002fec0003800000 */
[----:B------:R-:W-:Y:S02]  /*1110*/  MOV R7, R11 ;  /* 0x0000000b00077202 */ /* 0x000fe40000000f00 */
[----:B------:R-:W-:-:S07]  /*1120*/  MOV R12, 0x1140 ;  /* 0x00001140000c7802 */ /* 0x000fce0000000f00 */
[----:B------:R-:W-:Y:S05]  /*1130*/  CALL.REL.NOINC `($__internal_1_$__cuda_sm3x_div_rn_noftz_f32_slowpath) ;  /* 0x00000018003c7944 */ /* 0x000fea0003c00000 */
[----:B------:R-:W-:-:S07]  /*1140*/  IMAD.MOV.U32 R9, RZ, RZ, R0 ;  /* 0x000000ffff097224 */ /* 0x000fce00078e0000 */
.L_x_14:
[----:B------:R-:W-:Y:S05]  /*1150*/  BSYNC.RECONVERGENT B0 ;  /* 0x0000000000007941 */ /* 0x000fea0003800200 */
.L_x_13:
[----:B------:R-:W-:Y:S01]  /*1160*/  ISETP.NE.AND P0, PT, R4, RZ, PT ;  /* 0x000000ff0400720c */ /* 0x000fe20003f05270 */
[----:B------:R-:W-:Y:S02]  /*1170*/  HFMA2 R7, -RZ, RZ, 1.875, 0 ;  /* 0x3f800000ff077431 */ /* 0x000fe400000001ff */
[----:B------:R-:W-:-:S10]  /*1180*/  IMAD.MOV.U32 R12, RZ, RZ, R6 ;  /* 0x000000ffff0c7224 */ /* 0x000fd400078e0006 */
[----:B------:R-:W-:Y:S05]  /*1190*/  @!P0 BRA `(.L_x_15) ;  /* 0x0000000c00fc8947 */ /* 0x000fea0003800000 */
[----:B------:R-:W0:Y:S01]  /*11a0*/  LDCU UR4, c[0x0][0x394] ;  /* 0x00007280ff0477ac */ /* 0x000e220008000800 */
[----:B------:R-:W-:Y:S02]  /*11b0*/  I2FP.F32.U32 R0, R4 ;  /* 0x0000000400007245 */ /* 0x000fe40000201000 */
[----:B0-----:R-:W-:-:S04]  /*11c0*/  I2FP.F32.S32 R7, UR4 ;  /* 0x0000000400077c45 */ /* 0x001fc80008201400 */
        /* <DEDUP_REMOVED lines=8> */
[----:B------:R-:W-:-:S07]  /*1250*/  MOV R12, 0x1270 ;  /* 0x00001270000c7802 */ /* 0x000fce0000000f00 */
[----:B------:R-:W-:Y:S05]  /*1260*/  CALL.REL.NOINC `($__internal_1_$__cuda_sm3x_div_rn_noftz_f32_slowpath) ;  /* 0x0000001400f07944 */ /* 0x000fea0003c00000 */
[----:B------:R-:W-:-:S07]  /*1270*/  MOV R13, R0 ;  /* 0x00000000000d7202 */ /* 0x000fce0000000f00 */
.L_x_16:
[----:B------:R-:W0:Y:S01]  /*1280*/  F2F.F64.F32 R10, R13 ;  /* 0x0000000d000a7310 */ /* 0x000e220000201800 */
[----:B------:R-:W-:Y:S01]  /*1290*/  UMOV UR4, 0xeb1c432d ;  /* 0xeb1c432d00047882 */ /* 0x000fe20000000000 */
[----:B------:R-:W-:Y:S01]  /*12a0*/  UMOV UR5, 0x3f1a36e2 ;  /* 0x3f1a36e200057882 */ /* 0x000fe20000000000 */
[----:B------:R-:W-:Y:S01]  /*12b0*/  BSSY.RECONVERGENT B0, `(.L_x_15) ;  /* 0x00000ed000007945 */ /* 0x000fe20003800200 */
[----:B------:R-:W-:Y:S01]  /*12c0*/  IMAD.MOV.U32 R7, RZ, RZ, R9 ;  /* 0x000000ffff077224 */ /* 0x000fe200078e0009 */
[----:B------:R-:W-:Y:S01]  /*12d0*/  MOV R12, R5 ;  /* 0x00000005000c7202 */ /* 0x000fe20000000f00 */
[----:B0-----:R-:W-:-:S08]  /*12e0*/  DADD R10, R10, -0.5 ;  /* 0xbfe000000a0a7429 */ /* 0x001fd00000000000 */
[----:B------:R-:W-:Y:S01]  /*12f0*/  DSETP.GEU.AND P0, PT, |R10|, UR4, PT ;  /* 0x000000040a007e2a */ /* 0x000fe2000bf0e200 */
[----:B------:R-:W-:-:S13]  /*1300*/  IMAD.MOV.U32 R10, RZ, RZ, R8 ;  /* 0x000000ffff0a7224 */ /* 0x000fda00078e0008 */
[----:B------:R-:W-:Y:S05]  /*1310*/  @!P0 BRA `(.L_x_17) ;  /* 0x0000000c00988947 */ /* 0x000fea0003800000 */
[----:B------:R-:W-:Y:S01]  /*1320*/  FSETP.NEU.AND P0, PT, R9, 1, PT ;  /* 0x3f8000000900780b */ /* 0x000fe20003f0d000 */
[----:B------:R-:W-:Y:S01]  /*1330*/  BSSY.RECONVERGENT B1, `(.L_x_18) ;  /* 0x0000046000017945 */ /* 0x000fe20003800200 */
[----:B------:R-:W-:-:S11]  /*1340*/  MOV R0, 0x3f800000 ;  /* 0x3f80000000007802 */ /* 0x000fd60000000f00 */
[----:B------:R-:W-:Y:S05]  /*1350*/  @!P0 BRA `(.L_x_19) ;  /* 0x00000004000c8947 */ /* 0x000fea0003800000 */
[----:B------:R-:W-:-:S13]  /*1360*/  FSETP.NAN.AND P0, PT, |R9|, |R9|, PT ;  /* 0x400000090900720b */ /* 0x000fda0003f08200 */
[----:B------:R-:W-:Y:S05]  /*1370*/  @P0 BRA `(.L_x_20) ;  /* 0x0000000400000947 */ /* 0x000fea0003800000 */
[C---:B------:R-:W-:Y:S01]  /*1380*/  FMUL R0, |R9|.reuse, 16777216 ;  /* 0x4b80000009007820 */ /* 0x040fe20000400200 */
[C---:B------:R-:W-:Y:S01]  /*1390*/  FSETP.GEU.AND P0, PT, |R9|.reuse, 1.175494350822287508e-38, PT ;  /* 0x008000000900780b */ /* 0x040fe20003f0e200 */
[----:B------:R-:W-:Y:S01]  /*13a0*/  IMAD.MOV.U32 R15, RZ, RZ, 0x3a2c32e4 ;  /* 0x3a2c32e4ff0f7424 */ /* 0x000fe200078e00ff */
[----:B------:R-:W-:Y:S02]  /*13b0*/  FSETP.NEU.AND P3, PT, R9, RZ, PT ;  /* 0x000000ff0900720b */ /* 0x000fe40003f6d000 */
[----:B------:R-:W-:Y:S02]  /*13c0*/  FSEL R0, R0, |R9|, !P0 ;  /* 0x4000000900007208 */ /* 0x000fe40004000000 */
[----:B------:R-:W-:-:S03]  /*13d0*/  FSEL R10, RZ, -24, P0 ;  /* 0xc1c00000ff0a7808 */ /* 0x000fc60000000000 */
[----:B------:R-:W-:-:S05]  /*13e0*/  VIADD R7, R0, 0xc0cafb0d ;  /* 0xc0cafb0d00077836 */ /* 0x000fca0000000000 */
[----:B------:R-:W-:-:S04]  /*13f0*/  LOP3.LUT R7, R7, 0xff800000, RZ, 0xc0, !PT ;  /* 0xff80000007077812 */ /* 0x000fc800078ec0ff */
[-C--:B------:R-:W-:Y:S02]  /*1400*/  IADD3 R0, PT, PT, R0, -R7.reuse, RZ ;  /* 0x8000000700007210 */ /* 0x080fe40007ffe0ff */
[----:B------:R-:W-:-:S03]  /*1410*/  I2FP.F32.S32 R7, R7 ;  /* 0x0000000700077245 */ /* 0x000fc60000201400 */
[C---:B------:R-:W-:Y:S01]  /*1420*/  FADD R12, R0.reuse, 1 ;  /* 0x3f800000000c7421 */ /* 0x040fe20000000000 */
[----:B------:R-:W-:-:S04]  /*1430*/  FADD R13, R0, -1 ;  /* 0xbf800000000d7421 */ /* 0x000fc80000000000 */
[----:B------:R-:W-:Y:S01]  /*1440*/  FADD R11, R13, R13 ;  /* 0x0000000d0d0b7221 */ /* 0x000fe20000000000 */
[----:B------:R-:W0:Y:S03]  /*1450*/  MUFU.RCP R12, R12 ;  /* 0x0000000c000c7308 */ /* 0x000e260000001000 */
[----:B0-----:R-:W-:Y:S01]  /*1460*/  FMUL R0, R12, R11 ;  /* 0x0000000b0c007220 */ /* 0x001fe20000400000 */
[----:B------:R-:W-:-:S03]  /*1470*/  FFMA R11, R7, 1.1920928955078125e-07, R10 ;  /* 0x34000000070b7823 */ /* 0x000fc6000000000a */
[----:B------:R-:W-:Y:S01]  /*1480*/  FADD R14, R13, -R0 ;  /* 0x800000000d0e7221 */ /* 0x000fe20000000000 */
[CC--:B------:R-:W-:Y:S01]  /*1490*/  FMUL R10, R0.reuse, R0.reuse ;  /* 0x00000000000a7220 */ /* 0x0c0fe20000400000 */
[----:B------:R-:W-:Y:S02]  /*14a0*/  FFMA R7, R0, 1.4426950216293334961, R11 ;  /* 0x3fb8aa3b00077823 */ /* 0x000fe4000000000b */
[----:B------:R-:W-:Y:S01]  /*14b0*/  FADD R14, R14, R14 ;  /* 0x0000000e0e0e7221 */ /* 0x000fe20000000000 */
[C---:B------:R-:W-:Y:S01]  /*14c0*/  FFMA R15, R10.reuse, R15, 0.0032181653659790754318 ;  /* 0x3b52e7db0a0f7423 */ /* 0x040fe2000000000f */
[----:B------:R-:W-:Y:S02]  /*14d0*/  FADD R11, R11, -R7 ;  /* 0x800000070b0b7221 */ /* 0x000fe40000000000 */
[----:B------:R-:W-:Y:S01]  /*14e0*/  FFMA R13, R13, -R0, R14 ;  /* 0x800000000d0d7223 */ /* 0x000fe2000000000e */
[----:B------:R-:W-:Y:S01]  /*14f0*/  FFMA R15, R10, R15, 0.018033718690276145935 ;  /* 0x3c93bb730a0f7423 */ /* 0x000fe2000000000f */
[----:B------:R-:W-:-:S02]  /*1500*/  FFMA R14, R0, 1.4426950216293334961, R11 ;  /* 0x3fb8aa3b000e7823 */ /* 0x000fc4000000000b */
[----:B------:R-:W-:Y:S01]  /*1510*/  FMUL R13, R12, R13 ;  /* 0x0000000d0c0d7220 */ /* 0x000fe20000400000 */
[----:B------:R-:W-:-:S03]  /*1520*/  FFMA R15, R10, R15, 0.12022458761930465698 ;  /* 0x3df6384f0a0f7423 */ /* 0x000fc6000000000f */
[----:B------:R-:W-:Y:S01]  /*1530*/  FFMA R11, R13, 1.4426950216293334961, R14 ;  /* 0x3fb8aa3b0d0b7823 */ /* 0x000fe2000000000e */
[----:B------:R-:W-:-:S03]  /*1540*/  FMUL R15, R10, R15 ;  /* 0x0000000f0a0f7220 */ /* 0x000fc60000400000 */
[----:B------:R-:W-:Y:S01]  /*1550*/  FFMA R12, R0, 1.9251366722983220825e-08, R11 ;  /* 0x32a55e34000c7823 */ /* 0x000fe2000000000b */
[----:B------:R-:W-:-:S04]  /*1560*/  FMUL R10, R15, 3 ;  /* 0x404000000f0a7820 */ /* 0x000fc80000400000 */
[----:B------:R-:W-:Y:S01]  /*1570*/  FFMA R10, R13, R10, R12 ;  /* 0x0000000a0d0a7223 */ /* 0x000fe2000000000c */
[----:B------:R-:W-:-:S03]  /*1580*/  HFMA2 R13, -RZ, RZ, 0.64013671875, -15.109375 ;  /* 0x391fcb8eff0d7431 */ /* 0x000fc600000001ff */
[----:B------:R-:W-:-:S04]  /*1590*/  FFMA R10, R0, R15, R10 ;  /* 0x0000000f000a7223 */ /* 0x000fc8000000000a */
[----:B------:R-:W-:-:S04]  /*15a0*/  FADD R0, R7, R10 ;  /* 0x0000000a07007221 */ /* 0x000fc80000000000 */
[----:B------:R-:W-:Y:S01]  /*15b0*/  FMUL R11, R0, 2 ;  /* 0x40000000000b7820 */ /* 0x000fe20000400000 */
[----:B------:R-:W-:-:S03]  /*15c0*/  FADD R7, -R7, R0 ;  /* 0x0000000007077221 */ /* 0x000fc60000000100 */
[----:B------:R-:W0:Y:S01]  /*15d0*/  FRND R12, R11 ;  /* 0x0000000b000c7307 */ /* 0x000e220000201000 */
[----:B------:R-:W-:Y:S01]  /*15e0*/  FADD R7, R10, -R7 ;  /* 0x800000070a077221 */ /* 0x000fe20000000000 */
[----:B------:R-:W-:Y:S01]  /*15f0*/  FFMA R0, R0, 2, -R11 ;  /* 0x4000000000007823 */ /* 0x000fe2000000080b */
[C---:B------:R-:W-:Y:S02]  /*1600*/  FSETP.GT.AND P1, PT, |R11|.reuse, 152, PT ;  /* 0x431800000b00780b */ /* 0x040fe40003f24200 */
[----:B------:R-:W-:Y:S01]  /*1610*/  FSETP.GEU.AND P2, PT, R11, RZ, PT ;  /* 0x000000ff0b00720b */ /* 0x000fe20003f4e000 */
[----:B------:R-:W-:Y:S02]  /*1620*/  FFMA R7, R7, 2, R0 ;  /* 0x4000000007077823 */ /* 0x000fe40000000000 */
[----:B------:R-:W1:Y:S01]  /*1630*/  F2I.NTZ R10, R11 ;  /* 0x0000000b000a7305 */ /* 0x000e620000203100 */
[----:B0-----:R-:W-:Y:S01]  /*1640*/  FADD R0, R11, -R12 ;  /* 0x8000000c0b007221 */ /* 0x001fe20000000000 */
[----:B------:R-:W-:-:S03]  /*1650*/  FSETP.GT.AND P0, PT, R12, RZ, PT ;  /* 0x000000ff0c00720b */ /* 0x000fc60003f04000 */
[----:B------:R-:W-:-:S04]  /*1660*/  FADD R0, R0, R7 ;  /* 0x0000000700007221 */ /* 0x000fc80000000000 */
[----:B------:R-:W-:-:S04]  /*1670*/  FFMA R7, R0, R13, 0.0013391353422775864601 ;  /* 0x3aaf85ed00077423 */ /* 0x000fc8000000000d */
[----:B------:R-:W-:-:S04]  /*1680*/  FFMA R7, R0, R7, 0.0096188392490148544312 ;  /* 0x3c1d985600077423 */ /* 0x000fc80000000007 */
[----:B------:R-:W-:-:S04]  /*1690*/  FFMA R7, R0, R7, 0.055503588169813156128 ;  /* 0x3d6357bb00077423 */ /* 0x000fc80000000007 */
[C---:B------:R-:W-:Y:S01]  /*16a0*/  FFMA R13, R0.reuse, R7, 0.24022644758224487305 ;  /* 0x3e75fdec000d7423 */ /* 0x040fe20000000007 */
[----:B------:R-:W-:Y:S02]  /*16b0*/  SEL R7, RZ, 0x83000000, P0 ;  /* 0x83000000ff077807 */ /* 0x000fe40000000000 */
[----:B------:R-:W-:Y:S01]  /*16c0*/  FSETP.NEU.AND P0, PT, |R9|, +INF , PT ;  /* 0x7f8000000900780b */ /* 0x000fe20003f0d200 */
[----:B------:R-:W-:Y:S02]  /*16d0*/  FFMA R13, R0, R13, 0.69314718246459960938 ;  /* 0x3f317218000d7423 */ /* 0x000fe4000000000d */
[----:B-1----:R-:W-:Y:S01]  /*16e0*/  IMAD R10, R10, 0x800000, -R7 ;  /* 0x008000000a0a7824 */ /* 0x002fe200078e0a07 */
[----:B------:R-:W-:Y:S01]  /*16f0*/  IADD3 R7, PT, PT, R7, 0x7f000000, RZ ;  /* 0x7f00000007077810 */ /* 0x000fe20007ffe0ff */
[----:B------:R-:W-:Y:S01]  /*1700*/  FFMA R12, R0, R13, 1 ;  /* 0x3f800000000c7423 */ /* 0x000fe2000000000d */
[----:B------:R-:W-:-:S03]  /*1710*/  FSEL R0, RZ, +INF , !P2 ;  /* 0x7f800000ff007808 */ /* 0x000fc60005000000 */
[----:B------:R-:W-:-:S04]  /*1720*/  FMUL R7, R7, R12 ;  /* 0x0000000c07077220 */ /* 0x000fc80000400000 */
[----:B------:R-:W-:Y:S01]  /*1730*/  @!P1 FMUL R0, R10, R7 ;  /* 0x000000070a009220 */ /* 0x000fe20000400000 */
[----:B------:R-:W-:Y:S06]  /*1740*/  @P0 BRA P3, `(.L_x_19) ;  /* 0x0000000000100947 */ /* 0x000fec0001800000 */
[----:B------:R-:W-:-:S05]  /*1750*/  FADD R0, R9, R9 ;  /* 0x0000000909007221 */ /* 0x000fca0000000000 */
[----:B------:R-:W-:Y:S01]  /*1760*/  LOP3.LUT R0, R0, 0x7fffffff, RZ, 0xc0, !PT ;  /* 0x7fffffff00007812 */ /* 0x000fe200078ec0ff */
[----:B------:R-:W-:Y:S06]  /*1770*/  BRA `(.L_x_19) ;  /* 0x0000000000047947 */ /* 0x000fec0003800000 */
.L_x_20:
[----:B------:R-:W-:-:S07]  /*1780*/  FADD R0, R9, 2 ;  /* 0x4000000009007421 */ /* 0x000fce0000000000 */
.L_x_19:
[----:B------:R-:W-:Y:S05]  /*1790*/  BSYNC.RECONVERGENT B1 ;  /* 0x0000000000017941 */ /* 0x000fea0003800200 */
.L_x_18:
[----:B------:R-:W-:Y:S01]  /*17a0*/  FMUL R7, R9, R8 ;  /* 0x0000000809077220 */ /* 0x000fe20000400000 */
[----:B------:R-:W-:Y:S01]  /*17b0*/  BSSY.RECONVERGENT B1, `(.L_x_21) ;  /* 0x0000047000017945 */ /* 0x000fe20003800200 */
[----:B------:R-:W-:-:S03]  /*17c0*/  IMAD.MOV.U32 R11, RZ, RZ, 0x3f800000 ;  /* 0x3f800000ff0b7424 */ /* 0x000fc600078e00ff */
[----:B------:R-:W-:-:S13]  /*17d0*/  FSETP.NEU.AND P0, PT, R7, 1, PT ;  /* 0x3f8000000700780b */ /* 0x000fda0003f0d000 */
[----:B------:R-:W-:Y:S05]  /*17e0*/  @!P0 BRA `(.L_x_22) ;  /* 0x00000004000c8947 */ /* 0x000fea0003800000 */
[----:B------:R-:W-:-:S13]  /*17f0*/  FSETP.NAN.AND P0, PT, |R7|, |R7|, PT ;  /* 0x400000070700720b */ /* 0x000fda0003f08200 */
[----:B------:R-:W-:Y:S05]  /*1800*/  @P0 BRA `(.L_x_23) ;  /* 0x0000000400000947 */ /* 0x000fea0003800000 */
[C---:B------:R-:W-:Y:S01]  /*1810*/  FMUL R10, |R7|.reuse, 16777216 ;  /* 0x4b800000070a7820 */ /* 0x040fe20000400200 */
[C---:B------:R-:W-:Y:S02]  /*1820*/  FSETP.GEU.AND P0, PT, |R7|.reuse, 1.175494350822287508e-38, PT ;  /* 0x008000000700780b */ /* 0x040fe40003f0e200 */
[----:B------:R-:W-:Y:S02]  /*1830*/  MOV R17, 0x3a2c32e4 ;  /* 0x3a2c32e400117802 */ /* 0x000fe40000000f00 */
[----:B------:R-:W-:Y:S02]  /*1840*/  FSEL R10, R10, |R7|, !P0 ;  /* 0x400000070a0a7208 */ /* 0x000fe40004000000 */
[----:B------:R-:W-:Y:S02]  /*1850*/  FSEL R14, RZ, -24, P0 ;  /* 0xc1c00000ff0e7808 */ /* 0x000fe40000000000 */
[----:B------:R-:W-:Y:S02]  /*1860*/  IADD3 R11, PT, PT, R10, -0x3f3504f3, RZ ;  /* 0xc0cafb0d0a0b7810 */ /* 0x000fe40007ffe0ff */
[----:B------:R-:W-:-:S02]  /*1870*/  FSETP.NEU.AND P3, PT, R7, RZ, PT ;  /* 0x000000ff0700720b */ /* 0x000fc40003f6d000 */
[----:B------:R-:W-:-:S05]  /*1880*/  LOP3.LUT R11, R11, 0xff800000, RZ, 0xc0, !PT ;  /* 0xff8000000b0b7812 */ /* 0x000fca00078ec0ff */
[----:B------:R-:W-:Y:S01]  /*1890*/  IMAD.IADD R10, R10, 0x1, -R11 ;  /* 0x000000010a0a7824 */ /* 0x000fe200078e0a0b */
        /* <DEDUP_REMOVED lines=23> */
[----:B------:R-:W-:-:S03]  /*1a10*/  IMAD.MOV.U32 R14, RZ, RZ, 0x391fcb8e ;  /* 0x391fcb8eff0e7424 */ /* 0x000fc600078e00ff */
        /* <DEDUP_REMOVED lines=17> */
[----:B------:R-:W-:Y:S01]  /*1b30*/  FFMA R14, R11, R12, 0.24022644758224487305 ;  /* 0x3e75fdec0b0e7423 */ /* 0x000fe2000000000c */
[----:B------:R-:W-:Y:S02]  /*1b40*/  SEL R12, RZ, 0x83000000, P0 ;  /* 0x83000000ff0c7807 */ /* 0x000fe40000000000 */
[----:B------:R-:W-:Y:S01]  /*1b50*/  FSETP.NEU.AND P0, PT, |R7|, +INF , PT ;  /* 0x7f8000000700780b */ /* 0x000fe20003f0d200 */
[----:B------:R-:W-:Y:S01]  /*1b60*/  FFMA R14, R11, R14, 0.69314718246459960938 ;  /* 0x3f3172180b0e7423 */ /* 0x000fe2000000000e */
[----:B-1----:R-:W-:Y:S01]  /*1b70*/  LEA R13, R13, -R12, 0x17 ;  /* 0x8000000c0d0d7211 */ /* 0x002fe200078eb8ff */
[----:B------:R-:W-:Y:S02]  /*1b80*/  VIADD R12, R12, 0x7f000000 ;  /* 0x7f0000000c0c7836 */ /* 0x000fe40000000000 */
        /* <DEDUP_REMOVED lines=8> */
.L_x_23:
[----:B------:R-:W-:-:S07]  /*1c10*/  FADD R11, R7, 2 ;  /* 0x40000000070b7421 */ /* 0x000fce0000000000 */
.L_x_22:
[----:B------:R-:W-:Y:S05]  /*1c20*/  BSYNC.RECONVERGENT B1 ;  /* 0x0000000000017941 */ /* 0x000fea0003800200 */
.L_x_21:
[----:B------:R-:W-:Y:S01]  /*1c30*/  FADD R14, R11, R0 ;  /* 0x000000000b0e7221 */ /* 0x000fe20000000000 */
[----:B------:R-:W-:Y:S02]  /*1c40*/  HFMA2 R12, -RZ, RZ, 1.875, 0 ;  /* 0x3f800000ff0c7431 */ /* 0x000fe400000001ff */
[----:B------:R-:W-:Y:S01]  /*1c50*/  IMAD.MOV.U32 R7, RZ, RZ, R9 ;  /* 0x000000ffff077224 */ /* 0x000fe200078e0009 */
[----:B------:R-:W-:Y:S02]  /*1c60*/  MOV R10, R8 ;  /* 0x00000008000a7202 */ /* 0x000fe40000000f00 */
[----:B------:R-:W-:-:S13]  /*1c70*/  FSETP.NEU.AND P0, PT, R14, 1, PT ;  /* 0x3f8000000e00780b */ /* 0x000fda0003f0d000 */
[----:B------:R-:W-:Y:S05]  /*1c80*/  @!P0 BRA `(.L_x_17) ;  /* 0x00000004003c8947 */ /* 0x000fea0003800000 */
[----:B------:R-:W-:-:S13]  /*1c90*/  FSETP.NAN.AND P0, PT, |R14|, |R14|, PT ;  /* 0x4000000e0e00720b */ /* 0x000fda0003f08200 */
[----:B------:R-:W-:Y:S05]  /*1ca0*/  @P0 BRA `(.L_x_24) ;  /* 0x0000000400280947 */ /* 0x000fea0003800000 */
[----:B------:R-:W-:-:S04]  /*1cb0*/  FSETP.NEU.AND P0, PT, |R14|, +INF , PT ;  /* 0x7f8000000e00780b */ /* 0x000fc80003f0d200 */
[----:B------:R-:W-:-:S13]  /*1cc0*/  FSETP.EQ.OR P0, PT, R14, RZ, !P0 ;  /* 0x000000ff0e00720b */ /* 0x000fda0004702400 */
[----:B------:R-:W-:Y:S05]  /*1cd0*/  @P0 BRA `(.L_x_25) ;  /* 0x0000000400080947 */ /* 0x000fea0003800000 */
[C---:B------:R-:W-:Y:S01]  /*1ce0*/  FMUL R7, |R14|.reuse, 16777216 ;  /* 0x4b8000000e077820 */ /* 0x040fe20000400200 */
[----:B------:R-:W-:Y:S01]  /*1cf0*/  FSETP.GEU.AND P0, PT, |R14|, 1.175494350822287508e-38, PT ;  /* 0x008000000e00780b */ /* 0x000fe20003f0e200 */
[----:B------:R-:W-:Y:S01]  /*1d00*/  IMAD.MOV.U32 R18, RZ, RZ, 0x3a2c32e4 ;  /* 0x3a2c32e4ff127424 */ /* 0x000fe200078e00ff */
[----:B------:R-:W-:Y:S02]  /*1d10*/  FSETP.GEU.AND P2, PT, R0, -R11, PT ;  /* 0x8000000b0000720b */ /* 0x000fe40003f4e000 */
[----:B------:R-:W-:Y:S02]  /*1d20*/  FSEL R7, R7, |R14|, !P0 ;  /* 0x4000000e07077208 */ /* 0x000fe40004000000 */
[----:B------:R-:W-:-:S03]  /*1d30*/  FSEL R13, RZ, -24, P0 ;  /* 0xc1c00000ff0d7808 */ /* 0x000fc60000000000 */
[----:B------:R-:W-:-:S05]  /*1d40*/  VIADD R10, R7, 0xc0cafb0d ;  /* 0xc0cafb0d070a7836 */ /* 0x000fca0000000000 */
[----:B------:R-:W-:-:S04]  /*1d50*/  LOP3.LUT R10, R10, 0xff800000, RZ, 0xc0, !PT ;  /* 0xff8000000a0a7812 */ /* 0x000fc800078ec0ff */
[-C--:B------:R-:W-:Y:S02]  /*1d60*/  IADD3 R7, PT, PT, R7, -R10.reuse, RZ ;  /* 0x8000000a07077210 */ /* 0x080fe40007ffe0ff */
[----:B------:R-:W-:-:S03]  /*1d70*/  I2FP.F32.S32 R10, R10 ;  /* 0x0000000a000a7245 */ /* 0x000fc60000201400 */
[C---:B------:R-:W-:Y:S01]  /*1d80*/  FADD R12, R7.reuse, 1 ;  /* 0x3f800000070c7421 */ /* 0x040fe20000000000 */
[----:B------:R-:W-:Y:S01]  /*1d90*/  FADD R16, R7, -1 ;  /* 0xbf80000007107421 */ /* 0x000fe20000000000 */
[----:B------:R-:W-:-:S03]  /*1da0*/  FFMA R14, R10, 1.1920928955078125e-07, R13 ;  /* 0x340000000a0e7823 */ /* 0x000fc6000000000d */
[----:B------:R-:W-:Y:S01]  /*1db0*/  FADD R7, R16, R16 ;  /* 0x0000001010077221 */ /* 0x000fe20000000000 */
[----:B------:R-:W0:Y:S03]  /*1dc0*/  MUFU.RCP R12, R12 ;  /* 0x0000000c000c7308 */ /* 0x000e260000001000 */
[----:B0-----:R-:W-:-:S04]  /*1dd0*/  FMUL R7, R12, R7 ;  /* 0x000000070c077220 */ /* 0x001fc80000400000 */
        /* <DEDUP_REMOVED lines=12> */
[----:B------:R-:W-:Y:S01]  /*1ea0*/  FMUL R18, R13, R18 ;  /* 0x000000120d127220 */ /* 0x000fe20000400000 */
[----:B------:R-:W-:Y:S02]  /*1eb0*/  HFMA2 R13, -RZ, RZ, 0.64013671875, -15.109375 ;  /* 0x391fcb8eff0d7431 */ /* 0x000fe400000001ff */
[----:B------:R-:W-:Y:S01]  /*1ec0*/  FFMA R14, R7, 1.9251366722983220825e-08, R14 ;  /* 0x32a55e34070e7823 */ /* 0x000fe2000000000e */
[----:B------:R-:W-:-:S04]  /*1ed0*/  FMUL R12, R18, 3 ;  /* 0x40400000120c7820 */ /* 0x000fc80000400000 */
[----:B------:R-:W-:-:S04]  /*1ee0*/  FFMA R15, R15, R12, R14 ;  /* 0x0000000c0f0f7223 */ /* 0x000fc8000000000e */
[----:B------:R-:W-:-:S04]  /*1ef0*/  FFMA R15, R7, R18, R15 ;  /* 0x00000012070f7223 */ /* 0x000fc8000000000f */
[----:B------:R-:W-:-:S04]  /*1f00*/  FADD R12, R10, R15 ;  /* 0x0000000f0a0c7221 */ /* 0x000fc80000000000 */
[----:B------:R-:W-:Y:S01]  /*1f10*/  FMUL R7, R12, 0.5 ;  /* 0x3f0000000c077820 */ /* 0x000fe20000400000 */
[----:B------:R-:W-:-:S03]  /*1f20*/  FADD R10, -R10, R12 ;  /* 0x0000000c0a0a7221 */ /* 0x000fc60000000100 */
[----:B------:R-:W0:Y:S01]  /*1f30*/  FRND R14, R7 ;  /* 0x00000007000e7307 */ /* 0x000e220000201000 */
[----:B------:R-:W-:Y:S01]  /*1f40*/  FADD R15, R15, -R10 ;  /* 0x8000000a0f0f7221 */ /* 0x000fe20000000000 */
[----:B------:R-:W-:Y:S01]  /*1f50*/  FFMA R12, R12, 0.5, -R7 ;  /* 0x3f0000000c0c7823 */ /* 0x000fe20000000807 */
[----:B------:R-:W-:-:S03]  /*1f60*/  FSETP.GT.AND P1, PT, |R7|, 152, PT ;  /* 0x431800000700780b */ /* 0x000fc60003f24200 */
[----:B------:R-:W-:Y:S01]  /*1f70*/  FFMA R15, R15, 0.5, R12 ;  /* 0x3f0000000f0f7823 */ /* 0x000fe2000000000c */
[----:B0-----:R-:W-:Y:S01]  /*1f80*/  FADD R10, R7, -R14 ;  /* 0x8000000e070a7221 */ /* 0x001fe20000000000 */
[----:B------:R-:W-:-:S03]  /*1f90*/  FSETP.GT.AND P0, PT, R14, RZ, PT ;  /* 0x000000ff0e00720b */ /* 0x000fc60003f04000 */
[----:B------:R-:W-:Y:S01]  /*1fa0*/  FADD R10, R10, R15 ;  /* 0x0000000f0a0a7221 */ /* 0x000fe20000000000 */
[----:B------:R-:W-:Y:S02]  /*1fb0*/  SEL R12, RZ, 0x83000000, P0 ;  /* 0x83000000ff0c7807 */ /* 0x000fe40000000000 */
[----:B------:R-:W-:Y:S01]  /*1fc0*/  FSETP.GEU.AND P0, PT, R7, RZ, PT ;  /* 0x000000ff0700720b */ /* 0x000fe20003f0e000 */
[----:B------:R-:W-:Y:S02]  /*1fd0*/  FFMA R13, R10, R13, 0.0013391353422775864601 ;  /* 0x3aaf85ed0a0d7423 */ /* 0x000fe4000000000d */
[----:B------:R-:W-:Y:S02]  /*1fe0*/  VIADD R14, R12, 0x7f000000 ;  /* 0x7f0000000c0e7836 */ /* 0x000fe40000000000 */
[C---:B------:R-:W-:Y:S02]  /*1ff0*/  FFMA R15, R10.reuse, R13, 0.0096188392490148544312 ;  /* 0x3c1d98560a0f7423 */ /* 0x040fe4000000000d */
[----:B------:R0:W1:Y:S02]  /*2000*/  F2I.NTZ R13, R7 ;  /* 0x00000007000d7305 */ /* 0x0000640000203100 */
[----:B------:R-:W-:-:S04]  /*2010*/  FFMA R15, R10, R15, 0.055503588169813156128 ;  /* 0x3d6357bb0a0f7423 */ /* 0x000fc8000000000f */
[----:B------:R-:W-:Y:S01]  /*2020*/  FFMA R15, R10, R15, 0.24022644758224487305 ;  /* 0x3e75fdec0a0f7423 */ /* 0x000fe2000000000f */
[----:B0-----:R-:W-:-:S03]  /*2030*/  IMAD.MOV.U32 R7, RZ, RZ, R9 ;  /* 0x000000ffff077224 */ /* 0x001fc600078e0009 */
[----:B------:R-:W-:-:S04]  /*2040*/  FFMA R15, R10, R15, 0.69314718246459960938 ;  /* 0x3f3172180a0f7423 */ /* 0x000fc8000000000f */
[----:B------:R-:W-:Y:S01]  /*2050*/  FFMA R15, R10, R15, 1 ;  /* 0x3f8000000a0f7423 */ /* 0x000fe2000000000f */
[----:B-1----:R-:W-:Y:S02]  /*2060*/  LEA R13, R13, -R12, 0x17 ;  /* 0x8000000c0d0d7211 */ /* 0x002fe400078eb8ff */
[----:B------:R-:W-:Y:S01]  /*2070*/  FSEL R12, RZ, +INF , !P0 ;  /* 0x7f800000ff0c7808 */ /* 0x000fe20004000000 */
[----:B------:R-:W-:Y:S01]  /*2080*/  FMUL R14, R14, R15 ;  /* 0x0000000f0e0e7220 */ /* 0x000fe20000400000 */
[----:B------:R-:W-:-:S03]  /*2090*/  MOV R10, R8 ;  /* 0x00000008000a7202 */ /* 0x000fc60000000f00 */
[----:B------:R-:W-:Y:S01]  /*20a0*/  @!P1 FMUL R12, R13, R14 ;  /* 0x0000000e0d0c9220 */ /* 0x000fe20000400000 */
[----:B------:R-:W-:Y:S06]  /*20b0*/  @P2 BRA `(.L_x_17) ;  /* 0x0000000000302947 */ /* 0x000fec0003800000 */
[----:B------:R-:W-:Y:S01]  /*20c0*/  IMAD.MOV.U32 R7, RZ, RZ, R9 ;  /* 0x000000ffff077224 */ /* 0x000fe200078e0009 */
[----:B------:R-:W-:Y:S01]  /*20d0*/  MOV R10, R8 ;  /* 0x00000008000a7202 */ /* 0x000fe20000000f00 */
[----:B------:R-:W-:Y:S01]  /*20e0*/  IMAD.MOV.U32 R12, RZ, RZ, 0x7fffffff ;  /* 0x7fffffffff0c7424 */ /* 0x000fe200078e00ff */
[----:B------:R-:W-:Y:S06]  /*20f0*/  BRA `(.L_x_17) ;  /* 0x0000000000207947 */ /* 0x000fec0003800000 */
.L_x_25:
[----:B------:R-:W-:Y:S01]  /*2100*/  FADD R12, R14, R14 ;  /* 0x0000000e0e0c7221 */ /* 0x000fe20000000000 */
[----:B------:R-:W-:Y:S01]  /*2110*/  MOV R7, R9 ;  /* 0x0000000900077202 */ /* 0x000fe20000000f00 */
[----:B------:R-:W-:-:S03]  /*2120*/  IMAD.MOV.U32 R10, RZ, RZ, R8 ;  /* 0x000000ffff0a7224 */ /* 0x000fc600078e0008 */
[----:B------:R-:W-:Y:S01]  /*2130*/  LOP3.LUT R12, R12, 0x7fffffff, RZ, 0xc0, !PT ;  /* 0x7fffffff0c0c7812 */ /* 0x000fe200078ec0ff */
[----:B------:R-:W-:Y:S06]  /*2140*/  BRA `(.L_x_17) ;  /* 0x00000000000c7947 */ /* 0x000fec0003800000 */
.L_x_24:
[----:B------:R-:W-:Y:S01]  /*2150*/  FADD R12, R14, 0.5 ;  /* 0x3f0000000e0c7421 */ /* 0x000fe20000000000 */
[----:B------:R-:W-:Y:S01]  /*2160*/  MOV R7, R9 ;  /* 0x0000000900077202 */ /* 0x000fe20000000f00 */
[----:B------:R-:W-:-:S07]  /*2170*/  IMAD.MOV.U32 R10, RZ, RZ, R8 ;  /* 0x000000ffff0a7224 */ /* 0x000fce00078e0008 */
.L_x_17:
[----:B------:R-:W-:Y:S05]  /*2180*/  BSYNC.RECONVERGENT B0 ;  /* 0x0000000000007941 */ /* 0x000fea0003800200 */
.L_x_15:
[----:B------:R-:W0:Y:S01]  /*2190*/  LDC.64 R8, c[0x0][0x388] ;  /* 0x0000e200ff087b82 */ /* 0x000e220000000a00 */
[----:B------:R-:W-:Y:S01]  /*21a0*/  FSETP.GEU.AND P0, PT, R7, RZ, PT ;  /* 0x000000ff0700720b */ /* 0x000fe20003f0e000 */
[----:B------:R-:W-:Y:S04]  /*21b0*/  BSSY.RECONVERGENT B0, `(.L_x_26) ;  /* 0x0000021000007945 */ /* 0x000fe80003800200 */
[----:B------:R-:W-:Y:S01]  /*21c0*/  BSSY.RELIABLE B1, `(.L_x_27) ;  /* 0x0000015000017945 */ /* 0x000fe20003800100 */
[----:B------:R-:W-:Y:S01]  /*21d0*/  FSETP.LEU.OR P0, PT, R10, RZ, P0 ;  /* 0x000000ff0a00720b */ /* 0x000fe2000070b400 */
[----:B0-----:R-:W-:-:S12]  /*21e0*/  IMAD.WIDE R8, R2, 0x4, R8 ;  /* 0x0000000402087825 */ /* 0x001fd800078e0208 */
[----:B------:R-:W-:Y:S05]  /*21f0*/  @P0 BRA `(.L_x_28) ;  /* 0x0000000000080947 */ /* 0x000fea0003800000 */
[----:B------:R0:W5:Y:S01]  /*2200*/  LDG.E R0, desc[UR8][R8.64] ;  /* 0x0000000808007981 */ /* 0x000162000c1e1900 */
[----:B------:R-:W-:Y:S05]  /*2210*/  BRA `(.L_x_29) ;  /* 0x00000000003c7947 */ /* 0x000fea0003800000 */
.L_x_28:
[----:B------:R-:W-:-:S04]  /*2220*/  FSETP.GT.AND P0, PT, R7, RZ, PT ;  /* 0x000000ff0700720b */ /* 0x000fc80003f04000 */
[----:B------:R-:W-:-:S13]  /*2230*/  FSETP.LT.AND P0, PT, R10, RZ, P0 ;  /* 0x000000ff0a00720b */ /* 0x000fda0000701000 */
[----:B------:R-:W0:Y:S08]  /*2240*/  @!P0 LDC R7, c[0x0][0x398] ;  /* 0x0000e600ff078b82 */ /* 0x000e300000000800 */
[----:B------:R-:W1:Y:S01]  /*2250*/  @!P0 LDC.64 R10, c[0x0][0x380] ;  /* 0x0000e000ff0a8b82 */ /* 0x000e620000000a00 */
[----:B0-----:R-:W-:-:S05]  /*2260*/  @!P0 IMAD R0, R4, R7, RZ ;  /* 0x0000000704008224 */ /* 0x001fca00078e02ff */
[----:B------:R-:W-:Y:S01]  /*2270*/  @!P0 I2FP.F32.S32 R7, R0 ;  /* 0x0000000000078245 */ /* 0x000fe20000201400 */
[----:B------:R-:W-:-:S04]  /*2280*/  @!P0 FADD R0, R12, R3 ;  /* 0x000000030c008221 */ /* 0x000fc80000000000 */
[----:B------:R-:W-:Y:S02]  /*2290*/  @!P0 FADD R7, R0, R7 ;  /* 0x0000000700078221 */ /* 0x000fe40000000000 */
[----:B------:R-:W2:Y:S04]  /*22a0*/  LDG.E R0, desc[UR8][R8.64] ;  /* 0x0000000808007981 */ /* 0x000ea8000c1e1900 */
[----:B------:R-:W1:Y:S02]  /*22b0*/  @!P0 F2I.TRUNC.NTZ R7, R7 ;  /* 0x0000000700078305 */ /* 0x000e64000020f100 */
[----:B-1----:R-:W-:-:S06]  /*22c0*/  @!P0 IMAD.WIDE R10, R7, 0x4, R10 ;  /* 0x00000004070a8825 */ /* 0x002fcc00078e020a */
[----:B------:R-:W2:Y:S01]  /*22d0*/  @!P0 LDG.E R11, desc[UR8][R10.64] ;  /* 0x000000080a0b8981 */ /* 0x000ea2000c1e1900 */
[----:B------:R-:W-:Y:S05]  /*22e0*/  @!P0 BREAK.RELIABLE B1 ;  /* 0x0000000000018942 */ /* 0x000fea0003800100 */
[----:B--2---:R-:W-:Y:S01]  /*22f0*/  @!P0 FADD R13, R0, R11 ;  /* 0x0000000b000d8221 */ /* 0x004fe20000000000 */
[----:B------:R-:W-:Y:S06]  /*2300*/  @!P0 BRA `(.L_x_30) ;  /* 0x00000000002c8947 */ /* 0x000fec0003800000 */
.L_x_29:
[----:B------:R-:W-:Y:S05]  /*2310*/  BSYNC.RELIABLE B1 ;  /* 0x0000000000017941 */ /* 0x000fea0003800100 */
.L_x_27:
[----:B------:R-:W1:Y:S01]  /*2320*/  LDCU UR4, c[0x0][0x398] ;  /* 0x00007300ff0477ac */ /* 0x000e620008000800 */
[----:B------:R-:W2:Y:S01]  /*2330*/  LDC.64 R10, c[0x0][0x380] ;  /* 0x0000e000ff0a7b82 */ /* 0x000ea20000000a00 */
[----:B-1----:R-:W-:-:S05]  /*2340*/  IMAD R7, R4, UR4, RZ ;  /* 0x0000000404077c24 */ /* 0x002fca000f8e02ff */
[----:B------:R-:W-:Y:S01]  /*2350*/  I2FP.F32.S32 R14, R7 ;  /* 0x00000007000e7245 */ /* 0x000fe20000201400 */
[----:B------:R-:W-:-:S04]  /*2360*/  FADD R7, -R12, R3 ;  /* 0x000000030c077221 */ /* 0x000fc80000000100 */
[----:B------:R-:W-:-:S06]  /*2370*/  FADD R7, R7, R14 ;  /* 0x0000000e07077221 */ /* 0x000fcc0000000000 */
[----:B------:R-:W2:Y:S02]  /*2380*/  F2I.TRUNC.NTZ R7, R7 ;  /* 0x0000000700077305 */ /* 0x000ea4000020f100 */
[----:B--2---:R-:W-:-:S06]  /*2390*/  IMAD.WIDE R10, R7, 0x4, R10 ;  /* 0x00000004070a7825 */ /* 0x004fcc00078e020a */
[----:B------:R-:W2:Y:S02]  /*23a0*/  LDG.E R11, desc[UR8][R10.64] ;  /* 0x000000080a0b7981 */ /* 0x000ea4000c1e1900 */
[----:B--2--5:R-:W-:-:S07]  /*23b0*/  FADD R13, R11, R0 ;  /* 0x000000000b0d7221 */ /* 0x024fce0000000000 */
.L_x_30:
[----:B------:R-:W-:Y:S05]  /*23c0*/  BSYNC.RECONVERGENT B0 ;  /* 0x0000000000007941 */ /* 0x000fea0003800200 */
.L_x_26:
[----:B------:R-:W1:Y:S01]  /*23d0*/  LDCU UR4, c[0x0][0x394] ;  /* 0x00007280ff0477ac */ /* 0x000e620008000800 */
[----:B------:R2:W-:Y:S01]  /*23e0*/  STG.E desc[UR8][R8.64], R13 ;  /* 0x0000000d08007986 */ /* 0x0005e2000c101908 */
[----:B------:R-:W-:-:S04]  /*23f0*/  IADD3 R4, PT, PT, R4, 0x1, RZ ;  /* 0x0000000104047810 */ /* 0x000fc80007ffe0ff */
[----:B-1----:R-:W-:-:S13]  /*2400*/  ISETP.NE.AND P0, PT, R4, UR4, PT ;  /* 0x0000000404007c0c */ /* 0x002fda000bf05270 */
[----:B--2---:R-:W-:Y:S05]  /*2410*/  @P0 BRA `(.L_x_31) ;  /* 0xffffffdc00c40947 */ /* 0x004fea000383ffff */
[----:B------:R-:W1:Y:S01]  /*2420*/  LDCU UR4, c[0x0][0x360] ;  /* 0x00006c00ff0477ac */ /* 0x000e620008000800 */
[----:B------:R-:W1:Y:S02]  /*2430*/  LDC R5, c[0x0][0x370] ;  /* 0x0000dc00ff057b82 */ /* 0x000e640000000800 */
[----:B-1----:R-:W-:-:S05]  /*2440*/  IMAD R2, R5, UR4, R2 ;  /* 0x0000000405027c24 */ /* 0x002fca000f8e0202 */
[----:B------:R-:W-:-:S13]  /*2450*/  ISETP.GE.AND P0, PT, R2, UR7, PT ;  /* 0x0000000702007c0c */ /* 0x000fda000bf06270 */
[----:B------:R-:W-:Y:S05]  /*2460*/  @!P0 BRA `(.L_x_32) ;  /* 0xffffffdc00388947 */ /* 0x000fea000383ffff */
[----:B------:R-:W-:Y:S05]  /*2470*/  EXIT ;  /* 0x000000000000794d */ /* 0x000fea0003800000 */
        .weak           $__internal_0_$__cuda_sm20_div_rn_f64_full
        .type           $__internal_0_$__cuda_sm20_div_rn_f64_full,@function
        .size           $__internal_0_$__cuda_sm20_div_rn_f64_full,($__internal_1_$__cuda_sm3x_div_rn_noftz_f32_slowpath - $__internal_0_$__cuda_sm20_div_rn_f64_full)
$__internal_0_$__cuda_sm20_div_rn_f64_full:
[C---:B------:R-:W-:Y:S01]  /*2480*/  FSETP.GEU.AND P0, PT, |R21|.reuse, 1.469367938527859385e-39, PT ;  /* 0x001000001500780b */ /* 0x040fe20003f0e200 */
[----:B------:R-:W-:Y:S01]  /*2490*/  IMAD.MOV.U32 R22, RZ, RZ, 0x1ca00000 ;  /* 0x1ca00000ff167424 */ /* 0x000fe200078e00ff */
[----:B------:R-:W-:Y:S01]  /*24a0*/  LOP3.LUT R8, R21, 0x800fffff, RZ, 0xc0, !PT ;  /* 0x800fffff15087812 */ /* 0x000fe200078ec0ff */
[----:B------:R-:W-:Y:S01]  /*24b0*/  BSSY.RECONVERGENT B0, `(.L_x_33) ;  /* 0x0000054000007945 */ /* 0x000fe20003800200 */
[C---:B------:R-:W-:Y:S02]  /*24c0*/  FSETP.GEU.AND P2, PT, |R11|.reuse, 1.469367938527859385e-39, PT ;  /* 0x001000000b00780b */ /* 0x040fe40003f4e200 */
[----:B------:R-:W-:Y:S01]  /*24d0*/  LOP3.LUT R9, R8, 0x3ff00000, RZ, 0xfc, !PT ;  /* 0x3ff0000008097812 */ /* 0x000fe200078efcff */
[----:B------:R-:W-:Y:S01]  /*24e0*/  IMAD.MOV.U32 R8, RZ, RZ, R20 ;  /* 0x000000ffff087224 */ /* 0x000fe200078e0014 */
[----:B------:R-:W-:Y:S02]  /*24f0*/  MOV R12, 0x1 ;  /* 0x00000001000c7802 */ /* 0x000fe40000000f00 */
[----:B------:R-:W-:-:S02]  /*2500*/  LOP3.LUT R7, R11, 0x7ff00000, RZ, 0xc0, !PT ;  /* 0x7ff000000b077812 */ /* 0x000fc400078ec0ff */
[----:B------:R-:W-:Y:S01]  /*2510*/  LOP3.LUT R24, R21, 0x7ff00000, RZ, 0xc0, !PT ;  /* 0x7ff0000015187812 */ /* 0x000fe200078ec0ff */
[----:B------:R-:W-:Y:S01]  /*2520*/  @!P0 DMUL R8, R20, 8.98846567431157953865e+307 ;  /* 0x7fe0000014088828 */ /* 0x000fe20000000000 */
[----:B------:R-:W-:Y:S02]  /*2530*/  MOV R23, R7 ;  /* 0x0000000700177202 */ /* 0x000fe40000000f00 */
[----:B------:R-:W-:Y:S01]  /*2540*/  ISETP.GE.U32.AND P1, PT, R7, R24, PT ;  /* 0x000000180700720c */ /* 0x000fe20003f26070 */
[----:B------:R-:W-:Y:S01]  /*2550*/  @!P2 IMAD.MOV.U32 R18, RZ, RZ, RZ ;  /* 0x000000ffff12a224 */ /* 0x000fe200078e00ff */
[----:B------:R-:W-:Y:S01]  /*2560*/  @!P2 LOP3.LUT R16, R21, 0x7ff00000, RZ, 0xc0, !PT ;  /* 0x7ff000001510a812 */ /* 0x000fe200078ec0ff */
[----:B------:R-:W0:Y:S03]  /*2570*/  MUFU.RCP64H R13, R9 ;  /* 0x00000009000d7308 */ /* 0x000e260000001800 */
[----:B------:R-:W-:-:S02]  /*2580*/  @!P2 ISETP.GE.U32.AND P3, PT, R7, R16, PT ;  /* 0x000000100700a20c */ /* 0x000fc40003f66070 */
[----:B------:R-:W-:Y:S02]  /*2590*/  @!P0 LOP3.LUT R24, R9, 0x7ff00000, RZ, 0xc0, !PT ;  /* 0x7ff0000009188812 */ /* 0x000fe400078ec0ff */
[----:B------:R-:W-:Y:S02]  /*25a0*/  @!P2 SEL R17, R22, 0x63400000, !P3 ;  /* 0x634000001611a807 */ /* 0x000fe40005800000 */
[----:B------:R-:W-:Y:S02]  /*25b0*/  IADD3 R25, PT, PT, R24, -0x1, RZ ;  /* 0xffffffff18197810 */ /* 0x000fe40007ffe0ff */
[----:B------:R-:W-:-:S04]  /*25c0*/  @!P2 LOP3.LUT R17, R17, 0x80000000, R11, 0xf8, !PT ;  /* 0x800000001111a812 */ /* 0x000fc800078ef80b */
[----:B------:R-:W-:Y:S01]  /*25d0*/  @!P2 LOP3.LUT R19, R17, 0x100000, RZ, 0xfc, !PT ;  /* 0x001000001113a812 */ /* 0x000fe200078efcff */
[----:B0-----:R-:W-:-:S08]  /*25e0*/  DFMA R14, R12, -R8, 1 ;  /* 0x3ff000000c0e742b */ /* 0x001fd00000000808 */
[----:B------:R-:W-:-:S08]  /*25f0*/  DFMA R14, R14, R14, R14 ;  /* 0x0000000e0e0e722b */ /* 0x000fd0000000000e */
[----:B------:R-:W-:Y:S01]  /*2600*/  DFMA R14, R12, R14, R12 ;  /* 0x0000000e0c0e722b */ /* 0x000fe2000000000c */
[----:B------:R-:W-:Y:S02]  /*2610*/  SEL R13, R22, 0x63400000, !P1 ;  /* 0x63400000160d7807 */ /* 0x000fe40004800000 */
[----:B------:R-:W-:Y:S02]  /*2620*/  MOV R12, R10 ;  /* 0x0000000a000c7202 */ /* 0x000fe40000000f00 */
[----:B------:R-:W-:-:S03]  /*2630*/  LOP3.LUT R13, R13, 0x800fffff, R11, 0xf8, !PT ;  /* 0x800fffff0d0d7812 */ /* 0x000fc600078ef80b */
[----:B------:R-:W-:-:S03]  /*2640*/  DFMA R16, R14, -R8, 1 ;  /* 0x3ff000000e10742b */ /* 0x000fc60000000808 */
[----:B------:R-:W-:-:S05]  /*2650*/  @!P2 DFMA R12, R12, 2, -R18 ;  /* 0x400000000c0ca82b */ /* 0x000fca0000000812 */
[----:B------:R-:W-:-:S05]  /*2660*/  DFMA R14, R14, R16, R14 ;  /* 0x000000100e0e722b */ /* 0x000fca000000000e */
[----:B------:R-:W-:-:S03]  /*2670*/  @!P2 LOP3.LUT R23, R13, 0x7ff00000, RZ, 0xc0, !PT ;  /* 0x7ff000000d17a812 */ /* 0x000fc600078ec0ff */
[----:B------:R-:W-:Y:S02]  /*2680*/  DMUL R16, R14, R12 ;  /* 0x0000000c0e107228 */ /* 0x000fe40000000000 */
[----:B------:R-:W-:-:S05]  /*2690*/  VIADD R18, R23, 0xffffffff ;  /* 0xffffffff17127836 */ /* 0x000fca0000000000 */
[----:B------:R-:W-:Y:S01]  /*26a0*/  ISETP.GT.U32.AND P0, PT, R18, 0x7feffffe, PT ;  /* 0x7feffffe1200780c */ /* 0x000fe20003f04070 */
[----:B------:R-:W-:-:S03]  /*26b0*/  DFMA R18, R16, -R8, R12 ;  /* 0x800000081012722b */ /* 0x000fc6000000000c */
[----:B------:R-:W-:-:S05]  /*26c0*/  ISETP.GT.U32.OR P0, PT, R25, 0x7feffffe, P0 ;  /* 0x7feffffe1900780c */ /* 0x000fca0000704470 */
[----:B------:R-:W-:-:S08]  /*26d0*/  DFMA R18, R14, R18, R16 ;  /* 0x000000120e12722b */ /* 0x000fd00000000010 */
[----:B------:R-:W-:Y:S05]  /*26e0*/  @P0 BRA `(.L_x_34) ;  /* 0x00000000006c0947 */ /* 0x000fea0003800000 */
[----:B------:R-:W-:-:S04]  /*26f0*/  LOP3.LUT R14, R21, 0x7ff00000, RZ, 0xc0, !PT ;  /* 0x7ff00000150e7812 */ /* 0x000fc800078ec0ff */
[CC--:B------:R-:W-:Y:S02]  /*2700*/  VIADDMNMX R10, R7.reuse, -R14.reuse, 0xb9600000, !PT ;  /* 0xb9600000070a7446 */ /* 0x0c0fe4000780090e */
[----:B------:R-:W-:Y:S02]  /*2710*/  ISETP.GE.U32.AND P0, PT, R7, R14, PT ;  /* 0x0000000e0700720c */ /* 0x000fe40003f06070 */
[----:B------:R-:W-:Y:S01]  /*2720*/  VIMNMX R7, PT, PT, R10, 0x46a00000, PT ;  /* 0x46a000000a077848 */ /* 0x000fe20003fe0100 */
[----:B------:R-:W-:Y:S01]  /*2730*/  IMAD.MOV.U32 R10, RZ, RZ, RZ ;  /* 0x000000ffff0a7224 */ /* 0x000fe200078e00ff */
[----:B------:R-:W-:-:S05]  /*2740*/  SEL R22, R22, 0x63400000, !P0 ;  /* 0x6340000016167807 */ /* 0x000fca0004000000 */
[----:B------:R-:W-:-:S05]  /*2750*/  IMAD.IADD R7, R7, 0x1, -R22 ;  /* 0x0000000107077824 */ /* 0x000fca00078e0a16 */
[----:B------:R-:W-:-:S06]  /*2760*/  IADD3 R11, PT, PT, R7, 0x7fe00000, RZ ;  /* 0x7fe00000070b7810 */ /* 0x000fcc0007ffe0ff */
[----:B------:R-:W-:-:S10]  /*2770*/  DMUL R14, R18, R10 ;  /* 0x0000000a120e7228 */ /* 0x000fd40000000000 */
[----:B------:R-:W-:-:S13]  /*2780*/  FSETP.GTU.AND P0, PT, |R15|, 1.469367938527859385e-39, PT ;  /* 0x001000000f00780b */ /* 0x000fda0003f0c200 */
[----:B------:R-:W-:Y:S05]  /*2790*/  @P0 BRA `(.L_x_35) ;  /* 0x0000000000940947 */ /* 0x000fea0003800000 */
[----:B------:R-:W-:Y:S01]  /*27a0*/  DFMA R8, R18, -R8, R12 ;  /* 0x800000081208722b */ /* 0x000fe2000000000c */
[----:B------:R-:W-:-:S09]  /*27b0*/  MOV R10, RZ ;  /* 0x000000ff000a7202 */ /* 0x000fd20000000f00 */
[C---:B------:R-:W-:Y:S02]  /*27c0*/  FSETP.NEU.AND P0, PT, R9.reuse, RZ, PT ;  /* 0x000000ff0900720b */ /* 0x040fe40003f0d000 */
[----:B------:R-:W-:-:S04]  /*27d0*/  LOP3.LUT R13, R9, 0x80000000, R21, 0x48, !PT ;  /* 0x80000000090d7812 */ /* 0x000fc800078e4815 */
[----:B------:R-:W-:-:S07]  /*27e0*/  LOP3.LUT R11, R13, R11, RZ, 0xfc, !PT ;  /* 0x0000000b0d0b7212 */ /* 0x000fce00078efcff */
[----:B------:R-:W-:Y:S05]  /*27f0*/  @!P0 BRA `(.L_x_35) ;  /* 0x00000000007c8947 */ /* 0x000fea0003800000 */
[----:B------:R-:W-:Y:S01]  /*2800*/  IMAD.MOV R9, RZ, RZ, -R7 ;  /* 0x000000ffff097224 */ /* 0x000fe200078e0a07 */
[----:B------:R-:W-:Y:S01]  /*2810*/  MOV R8, RZ ;  /* 0x000000ff00087202 */ /* 0x000fe20000000f00 */
[----:B------:R-:W-:Y:S01]  /*2820*/  DMUL.RP R10, R18, R10 ;  /* 0x0000000a120a7228 */ /* 0x000fe20000008000 */
[----:B------:R-:W-:-:S04]  /*2830*/  IADD3 R7, PT, PT, -R7, -0x43300000, RZ ;  /* 0xbcd0000007077810 */ /* 0x000fc80007ffe1ff */
[----:B------:R-:W-:-:S05]  /*2840*/  DFMA R8, R14, -R8, R18 ;  /* 0x800000080e08722b */ /* 0x000fca0000000012 */
[----:B------:R-:W-:-:S05]  /*2850*/  LOP3.LUT R13, R11, R13, RZ, 0x3c, !PT ;  /* 0x0000000d0b0d7212 */ /* 0x000fca00078e3cff */
[----:B------:R-:W-:-:S04]  /*2860*/  FSETP.NEU.AND P0, PT, |R9|, R7, PT ;  /* 0x000000070900720b */ /* 0x000fc80003f0d200 */
[----:B------:R-:W-:Y:S02]  /*2870*/  FSEL R14, R10, R14, !P0 ;  /* 0x0000000e0a0e7208 */ /* 0x000fe40004000000 */
[----:B------:R-:W-:Y:S01]  /*2880*/  FSEL R15, R13, R15, !P0 ;  /* 0x0000000f0d0f7208 */ /* 0x000fe20004000000 */
[----:B------:R-:W-:Y:S06]  /*2890*/  BRA `(.L_x_35) ;  /* 0x0000000000547947 */ /* 0x000fec0003800000 */
.L_x_34:
[----:B------:R-:W-:-:S14]  /*28a0*/  DSETP.NAN.AND P0, PT, R10, R10, PT ;  /* 0x0000000a0a00722a */ /* 0x000fdc0003f08000 */
[----:B------:R-:W-:Y:S05]  /*28b0*/  @P0 BRA `(.L_x_36) ;  /* 0x0000000000440947 */ /* 0x000fea0003800000 */
[----:B------:R-:W-:-:S14]  /*28c0*/  DSETP.NAN.AND P0, PT, R20, R20, PT ;  /* 0x000000141400722a */ /* 0x000fdc0003f08000 */
[----:B------:R-:W-:Y:S05]  /*28d0*/  @P0 BRA `(.L_x_37) ;  /* 0x0000000000300947 */ /* 0x000fea0003800000 */
[----:B------:R-:W-:Y:S01]  /*28e0*/  ISETP.NE.AND P0, PT, R23, R24, PT ;  /* 0x000000181700720c */ /* 0x000fe20003f05270 */
[----:B------:R-:W-:Y:S01]  /*28f0*/  IMAD.MOV.U32 R14, RZ, RZ, 0x0 ;  /* 0x00000000ff0e7424 */ /* 0x000fe200078e00ff */
[----:B------:R-:W-:-:S11]  /*2900*/  MOV R15, 0xfff80000 ;  /* 0xfff80000000f7802 */ /* 0x000fd60000000f00 */
[----:B------:R-:W-:Y:S05]  /*2910*/  @!P0 BRA `(.L_x_35) ;  /* 0x0000000000348947 */ /* 0x000fea0003800000 */
[----:B------:R-:W-:Y:S02]  /*2920*/  ISETP.NE.AND P0, PT, R23, 0x7ff00000, PT ;  /* 0x7ff000001700780c */ /* 0x000fe40003f05270 */
[----:B------:R-:W-:Y:S02]  /*2930*/  LOP3.LUT R15, R11, 0x80000000, R21, 0x48, !PT ;  /* 0x800000000b0f7812 */ /* 0x000fe400078e4815 */
[----:B------:R-:W-:-:S13]  /*2940*/  ISETP.EQ.OR P0, PT, R24, RZ, !P0 ;  /* 0x000000ff1800720c */ /* 0x000fda0004702670 */
[----:B------:R-:W-:Y:S01]  /*2950*/  @P0 LOP3.LUT R7, R15, 0x7ff00000, RZ, 0xfc, !PT ;  /* 0x7ff000000f070812 */ /* 0x000fe200078efcff */
[----:B------:R-:W-:Y:S01]  /*2960*/  @!P0 IMAD.MOV.U32 R14, RZ, RZ, RZ ;  /* 0x000000ffff0e8224 */ /* 0x000fe200078e00ff */
[----:B------:R-:W-:-:S03]  /*2970*/  @P0 MOV R14, RZ ;  /* 0x000000ff000e0202 */ /* 0x000fc60000000f00 */
[----:B------:R-:W-:Y:S01]  /*2980*/  @P0 IMAD.MOV.U32 R15, RZ, RZ, R7 ;  /* 0x000000ffff0f0224 */ /* 0x000fe200078e0007 */
[----:B------:R-:W-:Y:S06]  /*2990*/  BRA `(.L_x_35) ;  /* 0x0000000000147947 */ /* 0x000fec0003800000 */
.L_x_37:
[----:B------:R-:W-:Y:S02]  /*29a0*/  LOP3.LUT R15, R21, 0x80000, RZ, 0xfc, !PT ;  /* 0x00080000150f7812 */ /* 0x000fe400078efcff */
[----:B------:R-:W-:Y:S01]  /*29b0*/  MOV R14, R20 ;  /* 0x00000014000e7202 */ /* 0x000fe20000000f00 */
[----:B------:R-:W-:Y:S06]  /*29c0*/  BRA `(.L_x_35) ;  /* 0x0000000000087947 */ /* 0x000fec0003800000 */
.L_x_36:
[----:B------:R-:W-:Y:S01]  /*29d0*/  LOP3.LUT R15, R11, 0x80000, RZ, 0xfc, !PT ;  /* 0x000800000b0f7812 */ /* 0x000fe200078efcff */
[----:B------:R-:W-:-:S07]  /*29e0*/  IMAD.MOV.U32 R14, RZ, RZ, R10 ;  /* 0x000000ffff0e7224 */ /* 0x000fce00078e000a */
.L_x_35:
[----:B------:R-:W-:Y:S05]  /*29f0*/  BSYNC.RECONVERGENT B0 ;  /* 0x0000000000007941 */ /* 0x000fea0003800200 */
.L_x_33:
[----:B------:R-:W-:Y:S01]  /*2a00*/  MOV R8, R0 ;  /* 0x0000000000087202 */ /* 0x000fe20000000f00 */
[----:B------:R-:W-:-:S04]  /*2a10*/  IMAD.MOV.U32 R9, RZ, RZ, 0x0 ;  /* 0x00000000ff097424 */ /* 0x000fc800078e00ff */
[----:B------:R-:W-:Y:S05]  /*2a20*/  RET.REL.NODEC R8 `(_Z18cudaBackprojectionPfS_iii) ;  /* 0xffffffd408747950 */ /* 0x000fea0003c3ffff */
        .weak           $__internal_1_$__cuda_sm3x_div_rn_noftz_f32_slowpath
        .type           $__internal_1_$__cuda_sm3x_div_rn_noftz_f32_slowpath,@function
        .size           $__internal_1_$__cuda_sm3x_div_rn_noftz_f32_slowpath,(.L_x_68 - $__internal_1_$__cuda_sm3x_div_rn_noftz_f32_slowpath)
$__internal_1_$__cuda_sm3x_div_rn_noftz_f32_slowpath:
[----:B------:R-:W-:Y:S01]  /*2a30*/  SHF.R.U32.HI R11, RZ, 0x17, R7 ;  /* 0x00000017ff0b7819 */ /* 0x000fe20000011607 */
[----:B------:R-:W-:Y:S01]  /*2a40*/  BSSY.RECONVERGENT B1, `(.L_x_38) ;  /* 0x0000063000017945 */ /* 0x000fe20003800200 */
[----:B------:R-:W-:Y:S02]  /*2a50*/  SHF.R.U32.HI R13, RZ, 0x17, R0 ;  /* 0x00000017ff0d7819 */ /* 0x000fe40000011600 */
[----:B------:R-:W-:Y:S02]  /*2a60*/  LOP3.LUT R11, R11, 0xff, RZ, 0xc0, !PT ;  /* 0x000000ff0b0b7812 */ /* 0x000fe400078ec0ff */
[----:B------:R-:W-:Y:S02]  /*2a70*/  LOP3.LUT R16, R13, 0xff, RZ, 0xc0, !PT ;  /* 0x000000ff0d107812 */ /* 0x000fe400078ec0ff */
[----:B------:R-:W-:Y:S02]  /*2a80*/  IADD3 R17, PT, PT, R11, -0x1, RZ ;  /* 0xffffffff0b117810 */ /* 0x000fe40007ffe0ff */
[----:B------:R-:W-:Y:S01]  /*2a90*/  MOV R15, R7 ;  /* 0x00000007000f7202 */ /* 0x000fe20000000f00 */
[----:B------:R-:W-:Y:S01]  /*2aa0*/  VIADD R14, R16, 0xffffffff ;  /* 0xffffffff100e7836 */ /* 0x000fe20000000000 */
[----:B------:R-:W-:-:S04]  /*2ab0*/  ISETP.GT.U32.AND P0, PT, R17, 0xfd, PT ;  /* 0x000000fd1100780c */ /* 0x000fc80003f04070 */
[----:B------:R-:W-:-:S13]  /*2ac0*/  ISETP.GT.U32.OR P0, PT, R14, 0xfd, P0 ;  /* 0x000000fd0e00780c */ /* 0x000fda0000704470 */
[----:B------:R-:W-:Y:S01]  /*2ad0*/  @!P0 IMAD.MOV.U32 R13, RZ, RZ, RZ ;  /* 0x000000ffff0d8224 */ /* 0x000fe200078e00ff */
[----:B------:R-:W-:Y:S06]  /*2ae0*/  @!P0 BRA `(.L_x_39) ;  /* 0x00000000005c8947 */ /* 0x000fec0003800000 */
[----:B------:R-:W-:Y:S02]  /*2af0*/  FSETP.GTU.FTZ.AND P0, PT, |R0|, +INF , PT ;  /* 0x7f8000000000780b */ /* 0x000fe40003f1c200 */
[----:B------:R-:W-:-:S04]  /*2b00*/  FSETP.GTU.FTZ.AND P1, PT, |R7|, +INF , PT ;  /* 0x7f8000000700780b */ /* 0x000fc80003f3c200 */
[----:B------:R-:W-:-:S13]  /*2b10*/  PLOP3.LUT P0, PT, P0, P1, PT, 0xf8, 0x8f ;  /* 0x00000000008f781c */ /* 0x000fda0000703f70 */
[----:B------:R-:W-:Y:S05]  /*2b20*/  @P0 BRA `(.L_x_40) ;  /* 0x00000004004c0947 */ /* 0x000fea0003800000 */
[----:B------:R-:W-:-:S13]  /*2b30*/  LOP3.LUT P0, RZ, R15, 0x7fffffff, R0, 0xc8, !PT ;  /* 0x7fffffff0fff7812 */ /* 0x000fda000780c800 */
[----:B------:R-:W-:Y:S05]  /*2b40*/  @!P0 BRA `(.L_x_41) ;  /* 0x00000004003c8947 */ /* 0x000fea0003800000 */
[C---:B------:R-:W-:Y:S02]  /*2b50*/  FSETP.NEU.FTZ.AND P1, PT, |R0|.reuse, +INF , PT ;  /* 0x7f8000000000780b */ /* 0x040fe40003f3d200 */
[----:B------:R-:W-:Y:S02]  /*2b60*/  FSETP.NEU.FTZ.AND P2, PT, |R7|, +INF , PT ;  /* 0x7f8000000700780b */ /* 0x000fe40003f5d200 */
[----:B------:R-:W-:-:S11]  /*2b70*/  FSETP.NEU.FTZ.AND P0, PT, |R0|, +INF , PT ;  /* 0x7f8000000000780b */ /* 0x000fd60003f1d200 */
[----:B------:R-:W-:Y:S05]  /*2b80*/  @!P2 BRA !P1, `(.L_x_41) ;  /* 0x00000004002ca947 */ /* 0x000fea0004800000 */
[----:B------:R-:W-:-:S04]  /*2b90*/  LOP3.LUT P1, RZ, R0, 0x7fffffff, RZ, 0xc0, !PT ;  /* 0x7fffffff00ff7812 */ /* 0x000fc8000782c0ff */
[----:B------:R-:W-:-:S13]  /*2ba0*/  PLOP3.LUT P1, PT, P2, P1, PT, 0x2f, 0xf2 ;  /* 0x0000000000f2781c */ /* 0x000fda0001722577 */
[----:B------:R-:W-:Y:S05]  /*2bb0*/  @P1 BRA `(.L_x_42) ;  /* 0x0000000400181947 */ /* 0x000fea0003800000 */
[----:B------:R-:W-:-:S04]  /*2bc0*/  LOP3.LUT P1, RZ, R15, 0x7fffffff, RZ, 0xc0, !PT ;  /* 0x7fffffff0fff7812 */ /* 0x000fc8000782c0ff */
[----:B------:R-:W-:-:S13]  /*2bd0*/  PLOP3.LUT P0, PT, P0, P1, PT, 0x2f, 0xf2 ;  /* 0x0000000000f2781c */ /* 0x000fda0000702577 */
[----:B------:R-:W-:Y:S05]  /*2be0*/  @P0 BRA `(.L_x_43) ;  /* 0x0000000400000947 */ /* 0x000fea0003800000 */
[----:B------:R-:W-:Y:S02]  /*2bf0*/  ISETP.GE.AND P0, PT, R14, RZ, PT ;  /* 0x000000ff0e00720c */ /* 0x000fe40003f06270 */
[----:B------:R-:W-:-:S11]  /*2c00*/  ISETP.GE.AND P1, PT, R17, RZ, PT ;  /* 0x000000ff1100720c */ /* 0x000fd60003f26270 */
[----:B------:R-:W-:Y:S01]  /*2c10*/  @P0 MOV R13, RZ ;  /* 0x000000ff000d0202 */ /* 0x000fe20000000f00 */
[----:B------:R-:W-:Y:S02]  /*2c20*/  @!P0 IMAD.MOV.U32 R13, RZ, RZ, -0x40 ;  /* 0xffffffc0ff0d8424 */ /* 0x000fe400078e00ff */
[----:B------:R-:W-:Y:S01]  /*2c30*/  @!P0 FFMA R0, R0, 1.84467440737095516160e+19, RZ ;  /* 0x5f80000000008823 */ /* 0x000fe200000000ff */
[----:B------:R-:W-:Y:S02]  /*2c40*/  @!P1 FFMA R15, R7, 1.84467440737095516160e+19, RZ ;  /* 0x5f800000070f9823 */ /* 0x000fe400000000ff */
[----:B------:R-:W-:-:S07]  /*2c50*/  @!P1 IADD3 R13, PT, PT, R13, 0x40, RZ ;  /* 0x000000400d0d9810 */ /* 0x000fce0007ffe0ff */
.L_x_39:
[----:B------:R-:W-:Y:S01]  /*2c60*/  LEA R14, R11, 0xc0800000, 0x17 ;  /* 0xc08000000b0e7811 */ /* 0x000fe200078eb8ff */
[----:B------:R-:W-:Y:S01]  /*2c70*/  BSSY.RECONVERGENT B2, `(.L_x_44) ;  /* 0x0000036000027945 */ /* 0x000fe20003800200 */
[----:B------:R-:W-:-:S03]  /*2c80*/  IADD3 R16, PT, PT, R16, -0x7f, RZ ;  /* 0xffffff8110107810 */ /* 0x000fc60007ffe0ff */
[----:B------:R-:W-:Y:S02]  /*2c90*/  IMAD.IADD R17, R15, 0x1, -R14 ;  /* 0x000000010f117824 */ /* 0x000fe400078e0a0e */
[C---:B------:R-:W-:Y:S01]  /*2ca0*/  IMAD R0, R16.reuse, -0x800000, R0 ;  /* 0xff80000010007824 */ /* 0x040fe200078e0200 */
[----:B------:R-:W-:Y:S01]  /*2cb0*/  IADD3 R16, PT, PT, R16, 0x7f, -R11 ;  /* 0x0000007f10107810 */ /* 0x000fe20007ffe80b */
[----:B------:R-:W0:Y:S01]  /*2cc0*/  MUFU.RCP R15, R17 ;  /* 0x00000011000f7308 */ /* 0x000e220000001000 */
[----:B------:R-:W-:-:S03]  /*2cd0*/  FADD.FTZ R19, -R17, -RZ ;  /* 0x800000ff11137221 */ /* 0x000fc60000010100 */
[----:B------:R-:W-:Y:S02]  /*2ce0*/  IMAD.IADD R16, R16, 0x1, R13 ;  /* 0x0000000110107824 */ /* 0x000fe400078e020d */
[----:B0-----:R-:W-:-:S04]  /*2cf0*/  FFMA R14, R15, R19, 1 ;  /* 0x3f8000000f0e7423 */ /* 0x001fc80000000013 */
[----:B------:R-:W-:-:S04]  /*2d00*/  FFMA R15, R15, R14, R15 ;  /* 0x0000000e0f0f7223 */ /* 0x000fc8000000000f */
[----:B------:R-:W-:-:S04]  /*2d10*/  FFMA R14, R0, R15, RZ ;  /* 0x0000000f000e7223 */ /* 0x000fc800000000ff */
[----:B------:R-:W-:-:S04]  /*2d20*/  FFMA R18, R19, R14, R0 ;  /* 0x0000000e13127223 */ /* 0x000fc80000000000 */
[----:B------:R-:W-:-:S04]  /*2d30*/  FFMA R14, R15, R18, R14 ;  /* 0x000000120f0e7223 */ /* 0x000fc8000000000e */
[----:B------:R-:W-:-:S04]  /*2d40*/  FFMA R19, R19, R14, R0 ;  /* 0x0000000e13137223 */ /* 0x000fc80000000000 */
[----:B------:R-:W-:-:S05]  /*2d50*/  FFMA R0, R15, R19, R14 ;  /* 0x000000130f007223 */ /* 0x000fca000000000e */
[----:B------:R-:W-:-:S04]  /*2d60*/  SHF.R.U32.HI R11, RZ, 0x17, R0 ;  /* 0x00000017ff0b7819 */ /* 0x000fc80000011600 */
[----:B------:R-:W-:-:S04]  /*2d70*/  LOP3.LUT R11, R11, 0xff, RZ, 0xc0, !PT ;  /* 0x000000ff0b0b7812 */ /* 0x000fc800078ec0ff */
[----:B------:R-:W-:-:S05]  /*2d80*/  IADD3 R17, PT, PT, R11, R16, RZ ;  /* 0x000000100b117210 */ /* 0x000fca0007ffe0ff */
[----:B------:R-:W-:-:S05]  /*2d90*/  VIADD R11, R17, 0xffffffff ;  /* 0xffffffff110b7836 */ /* 0x000fca0000000000 */
[----:B------:R-:W-:-:S13]  /*2da0*/  ISETP.GE.U32.AND P0, PT, R11, 0xfe, PT ;  /* 0x000000fe0b00780c */ /* 0x000fda0003f06070 */
[----:B------:R-:W-:Y:S05]  /*2db0*/  @!P0 BRA `(.L_x_45) ;  /* 0x0000000000808947 */ /* 0x000fea0003800000 */
[----:B------:R-:W-:-:S13]  /*2dc0*/  ISETP.GT.AND P0, PT, R17, 0xfe, PT ;  /* 0x000000fe1100780c */ /* 0x000fda0003f04270 */
[----:B------:R-:W-:Y:S05]  /*2dd0*/  @P0 BRA `(.L_x_46) ;  /* 0x00000000006c0947 */ /* 0x000fea0003800000 */
[----:B------:R-:W-:-:S13]  /*2de0*/  ISETP.GE.AND P0, PT, R17, 0x1, PT ;  /* 0x000000011100780c */ /* 0x000fda0003f06270 */
[----:B------:R-:W-:Y:S05]  /*2df0*/  @P0 BRA `(.L_x_47) ;  /* 0x0000000000740947 */ /* 0x000fea0003800000 */
[----:B------:R-:W-:Y:S02]  /*2e00*/  ISETP.GE.AND P0, PT, R17, -0x18, PT ;  /* 0xffffffe81100780c */ /* 0x000fe40003f06270 */
[----:B------:R-:W-:-:S11]  /*2e10*/  LOP3.LUT R0, R0, 0x80000000, RZ, 0xc0, !PT ;  /* 0x8000000000007812 */ /* 0x000fd600078ec0ff */
[----:B------:R-:W-:Y:S05]  /*2e20*/  @!P0 BRA `(.L_x_47) ;  /* 0x0000000000688947 */ /* 0x000fea0003800000 */
[-CC-:B------:R-:W-:Y:S01]  /*2e30*/  FFMA.RZ R11, R15, R19.reuse, R14.reuse ;  /* 0x000000130f0b7223 */ /* 0x180fe2000000c00e */
[C---:B------:R-:W-:Y:S02]  /*2e40*/  IADD3 R16, PT, PT, R17.reuse, 0x20, RZ ;  /* 0x0000002011107810 */ /* 0x040fe40007ffe0ff */
[----:B------:R-:W-:Y:S02]  /*2e50*/  ISETP.NE.AND P2, PT, R17, RZ, PT ;  /* 0x000000ff1100720c */ /* 0x000fe40003f45270 */
[----:B------:R-:W-:Y:S01]  /*2e60*/  LOP3.LUT R13, R11, 0x7fffff, RZ, 0xc0, !PT ;  /* 0x007fffff0b0d7812 */ /* 0x000fe200078ec0ff */
[CCC-:B------:R-:W-:Y:S01]  /*2e70*/  FFMA.RP R11, R15.reuse, R19.reuse, R14.reuse ;  /* 0x000000130f0b7223 */ /* 0x1c0fe2000000800e */
[----:B------:R-:W-:Y:S01]  /*2e80*/  FFMA.RM R14, R15, R19, R14 ;  /* 0x000000130f0e7223 */ /* 0x000fe2000000400e */
[----:B------:R-:W-:Y:S01]  /*2e90*/  IMAD.MOV R15, RZ, RZ, -R17 ;  /* 0x000000ffff0f7224 */ /* 0x000fe200078e0a11 */
[----:B------:R-:W-:Y:S02]  /*2ea0*/  LOP3.LUT R13, R13, 0x800000, RZ, 0xfc, !PT ;  /* 0x008000000d0d7812 */ /* 0x000fe400078efcff */
[----:B------:R-:W-:-:S02]  /*2eb0*/  ISETP.NE.AND P1, PT, R17, RZ, PT ;  /* 0x000000ff1100720c */ /* 0x000fc40003f25270 */
[----:B------:R-:W-:Y:S02]  /*2ec0*/  SHF.L.U32 R16, R13, R16, RZ ;  /* 0x000000100d107219 */ /* 0x000fe400000006ff */
[----:B------:R-:W-:Y:S02]  /*2ed0*/  FSETP.NEU.FTZ.AND P0, PT, R11, R14, PT ;  /* 0x0000000e0b00720b */ /* 0x000fe40003f1d000 */
[----:B------:R-:W-:Y:S02]  /*2ee0*/  SEL R14, R15, RZ, P2 ;  /* 0x000000ff0f0e7207 */ /* 0x000fe40001000000 */
[----:B------:R-:W-:Y:S02]  /*2ef0*/  ISETP.NE.AND P1, PT, R16, RZ, P1 ;  /* 0x000000ff1000720c */ /* 0x000fe40000f25270 */
[----:B------:R-:W-:Y:S02]  /*2f00*/  SHF.R.U32.HI R14, RZ, R14, R13 ;  /* 0x0000000eff0e7219 */ /* 0x000fe4000001160d */
[----:B------:R-:W-:-:S02]  /*2f10*/  PLOP3.LUT P0, PT, P0, P1, PT, 0xf8, 0x8f ;  /* 0x00000000008f781c */ /* 0x000fc40000703f70 */
[----:B------:R-:W-:Y:S02]  /*2f20*/  SHF.R.U32.HI R16, RZ, 0x1, R14 ;  /* 0x00000001ff107819 */ /* 0x000fe4000001160e */
[----:B------:R-:W-:-:S04]  /*2f30*/  SEL R11, RZ, 0x1, !P0 ;  /* 0x00000001ff0b7807 */ /* 0x000fc80004000000 */
[----:B------:R-:W-:-:S04]  /*2f40*/  LOP3.LUT R11, R11, 0x1, R16, 0xf8, !PT ;  /* 0x000000010b0b7812 */ /* 0x000fc800078ef810 */
[----:B------:R-:W-:-:S04]  /*2f50*/  LOP3.LUT R11, R11, R14, RZ, 0xc0, !PT ;  /* 0x0000000e0b0b7212 */ /* 0x000fc800078ec0ff */
[----:B------:R-:W-:-:S04]  /*2f60*/  IADD3 R11, PT, PT, R16, R11, RZ ;  /* 0x0000000b100b7210 */ /* 0x000fc80007ffe0ff */
[----:B------:R-:W-:Y:S01]  /*2f70*/  LOP3.LUT R0, R11, R0, RZ, 0xfc, !PT ;  /* 0x000000000b007212 */ /* 0x000fe200078efcff */
[----:B------:R-:W-:Y:S06]  /*2f80*/  BRA `(.L_x_47) ;  /* 0x0000000000107947 */ /* 0x000fec0003800000 */
.L_x_46:
[----:B------:R-:W-:-:S04]  /*2f90*/  LOP3.LUT R0, R0, 0x80000000, RZ, 0xc0, !PT ;  /* 0x8000000000007812 */ /* 0x000fc800078ec0ff */
[----:B------:R-:W-:Y:S01]  /*2fa0*/  LOP3.LUT R0, R0, 0x7f800000, RZ, 0xfc, !PT ;  /* 0x7f80000000007812 */ /* 0x000fe200078efcff */
[----:B------:R-:W-:Y:S06]  /*2fb0*/  BRA `(.L_x_47) ;  /* 0x0000000000047947 */ /* 0x000fec0003800000 */
.L_x_45:
[----:B------:R-:W-:-:S07]  /*2fc0*/  IMAD R0, R16, 0x800000, R0 ;  /* 0x0080000010007824 */ /* 0x000fce00078e0200 */
.L_x_47:
[----:B------:R-:W-:Y:S05]  /*2fd0*/  BSYNC.RECONVERGENT B2 ;  /* 0x0000000000027941 */ /* 0x000fea0003800200 */
.L_x_44:
[----:B------:R-:W-:Y:S05]  /*2fe0*/  BRA `(.L_x_48) ;  /* 0x0000000000207947 */ /* 0x000fea0003800000 */
.L_x_43:
[----:B------:R-:W-:-:S04]  /*2ff0*/  LOP3.LUT R0, R15, 0x80000000, R0, 0x48, !PT ;  /* 0x800000000f007812 */ /* 0x000fc800078e4800 */
[----:B------:R-:W-:Y:S01]  /*3000*/  LOP3.LUT R0, R0, 0x7f800000, RZ, 0xfc, !PT ;  /* 0x7f80000000007812 */ /* 0x000fe200078efcff */
[----:B------:R-:W-:Y:S06]  /*3010*/  BRA `(.L_x_48) ;  /* 0x0000000000147947 */ /* 0x000fec0003800000 */
.L_x_42:
[----:B------:R-:W-:Y:S01]  /*3020*/  LOP3.LUT R0, R15, 0x80000000, R0, 0x48, !PT ;  /* 0x800000000f007812 */ /* 0x000fe200078e4800 */
[----:B------:R-:W-:Y:S06]  /*3030*/  BRA `(.L_x_48) ;  /* 0x00000000000c7947 */ /* 0x000fec0003800000 */
.L_x_41:
[----:B------:R-:W0:Y:S01]  /*3040*/  MUFU.RSQ R0, -QNAN ;  /* 0xffc0000000007908 */ /* 0x000e220000001400 */
[----:B------:R-:W-:Y:S05]  /*3050*/  BRA `(.L_x_48) ;  /* 0x0000000000047947 */ /* 0x000fea0003800000 */
.L_x_40:
[----:B------:R-:W-:-:S07]  /*3060*/  FADD.FTZ R0, R0, R7 ;  /* 0x0000000700007221 */ /* 0x000fce0000010000 */
.L_x_48:
[----:B------:R-:W-:Y:S05]  /*3070*/  BSYNC.RECONVERGENT B1 ;  /* 0x0000000000017941 */ /* 0x000fea0003800200 */
.L_x_38:
[----:B------:R-:W-:-:S04]  /*3080*/  HFMA2 R13, -RZ, RZ, 0, 0 ;  /* 0x00000000ff0d7431 */ /* 0x000fc800000001ff */
[----:B0-----:R-:W-:Y:S05]  /*3090*/  RET.REL.NODEC R12 `(_Z18cudaBackprojectionPfS_iii) ;  /* 0xffffffcc0cd87950 */ /* 0x001fea0003c3ffff */
.L_x_49:
[----:B------:R-:W-:-:S00]  /*30a0*/  BRA `(.L_x_49) ;  /* 0xfffffffc00fc7947 */ /* 0x000fc0000383ffff */
[----:B------:R-:W-:-:S00]  /*30b0*/  NOP ;  /* 0x0000000000007918 */ /* 0x000fc00000000000 */
        /* <DEDUP_REMOVED lines=12> */
.L_x_68:


//--------------------- .text._Z15cudaRealtoFloatP6float2Pfii --------------------------
	.section	.text._Z15cudaRealtoFloatP6float2Pfii,"ax",@progbits
	.align	128
        .global         _Z15cudaRealtoFloatP6float2Pfii
        .type           _Z15cudaRealtoFloatP6float2Pfii,@function
        .size           _Z15cudaRealtoFloatP6float2Pfii,(.L_x_71 - _Z15cudaRealtoFloatP6float2Pfii)
        .other          _Z15cudaRealtoFloatP6float2Pfii,@"STO_CUDA_ENTRY STV_DEFAULT"
_Z15cudaRealtoFloatP6float2Pfii:
.text._Z15cudaRealtoFloatP6float2Pfii:
[----:B------:R-:W-:Y:S01]  /*0000*/  LDC R1, c[0x0][0x37c] ;  /* 0x0000df00ff017b82 */ /* 0x000fe20000000800 */
[----:B------:R-:W0:Y:S07]  /*0010*/  S2R R0, SR_TID.X ;  /* 0x0000000000007919 */ /* 0x000e2e0000002100 */
[----:B------:R-:W0:Y:S01]  /*0020*/  S2UR UR6, SR_CTAID.X ;  /* 0x00000000000679c3 */ /* 0x000e220000002500 */
[----:B------:R-:W1:Y:S07]  /*0030*/  LDCU.64 UR4, c[0x0][0x390] ;  /* 0x00007200ff0477ac */ /* 0x000e6e0008000a00 */
[----:B------:R-:W0:Y:S01]  /*0040*/  LDC R11, c[0x0][0x360] ;  /* 0x0000d800ff0b7b82 */ /* 0x000e220000000800 */
[----:B-1----:R-:W-:Y:S01]  /*0050*/  UIMAD UR4, UR5, UR4, URZ ;  /* 0x00000004050472a4 */ /* 0x002fe2000f8e02ff */
[----:B0-----:R-:W-:-:S05]  /*0060*/  IMAD R0, R11, UR6, R0 ;  /* 0x000000060b007c24 */ /* 0x001fca000f8e0200 */
[----:B------:R-:W-:-:S13]  /*0070*/  ISETP.GE.U32.AND P0, PT, R0, UR4, PT ;  /* 0x0000000400007c0c */ /* 0x000fda000bf06070 */
[----:B------:R-:W-:Y:S05]  /*0080*/  @P0 EXIT ;  /* 0x000000000000094d */ /* 0x000fea0003800000 */
[----:B------:R-:W0:Y:S01]  /*0090*/  LDC.64 R6, c[0x0][0x380] ;  /* 0x0000e000ff067b82 */ /* 0x000e220000000a00 */
[----:B------:R-:W1:Y:S01]  /*00a0*/  LDCU UR5, c[0x0][0x370] ;  /* 0x00006e00ff0577ac */ /* 0x000e620008000800 */
[----:B------:R-:W2:Y:S06]  /*00b0*/  LDCU.64 UR6, c[0x0][0x358] ;  /* 0x00006b00ff0677ac */ /* 0x000eac0008000a00 */
[----:B------:R-:W3:Y:S01]  /*00c0*/  LDC.64 R8, c[0x0][0x388] ;  /* 0x0000e200ff087b82 */ /* 0x000ee20000000a00 */
[----:B-1----:R-:W-:-:S07]  /*00d0*/  IMAD R11, R11, UR5, RZ ;  /* 0x000000050b0b7c24 */ /* 0x002fce000f8e02ff */
.L_x_50:
[----:B01----:R-:W-:-:S06]  /*00e0*/  IMAD.WIDE.U32 R2, R0, 0x8, R6 ;  /* 0x0000000800027825 */ /* 0x003fcc00078e0006 */
[----:B--2---:R-:W2:Y:S01]  /*00f0*/  LDG.E R3, desc[UR6][R2.64] ;  /* 0x0000000602037981 */ /* 0x004ea2000c1e1900 */
[----:B---3--:R-:W-:Y:S01]  /*0100*/  IMAD.WIDE.U32 R4, R0, 0x4, R8 ;  /* 0x0000000400047825 */ /* 0x008fe200078e0008 */
[----:B------:R-:W-:-:S04]  /*0110*/  IADD3 R0, PT, PT, R11, R0, RZ ;  /* 0x000000000b007210 */ /* 0x000fc80007ffe0ff */
[----:B------:R-:W-:Y:S01]  /*0120*/  ISETP.GE.U32.AND P0, PT, R0, UR4, PT ;  /* 0x0000000400007c0c */ /* 0x000fe2000bf06070 */
[----:B--2---:R1:W-:-:S12]  /*0130*/  STG.E desc[UR6][R4.64], R3 ;  /* 0x0000000304007986 */ /* 0x0043d8000c101906 */
[----:B------:R-:W-:Y:S05]  /*0140*/  @!P0 BRA `(.L_x_50) ;  /* 0xfffffffc00e48947 */ /* 0x000fea000383ffff */
[----:B------:R-:W-:Y:S05]  /*0150*/  EXIT ;  /* 0x000000000000794d */ /* 0x000fea0003800000 */
.L_x_51:
        /* <DEDUP_REMOVED lines=10> */
.L_x_71:


//--------------------- .text._Z15cudaFreqScalingP6float2ii --------------------------
	.section	.text._Z15cudaFreqScalingP6float2ii,"ax",@progbits
	.align	128
        .global         _Z15cudaFreqScalingP6float2ii
        .type           _Z15cudaFreqScalingP6float2ii,@function
        .size           _Z15cudaFreqScalingP6float2ii,(.L_x_69 - _Z15cudaFreqScalingP6float2ii)
        .other          _Z15cudaFreqScalingP6float2ii,@"STO_CUDA_ENTRY STV_DEFAULT"
_Z15cudaFreqScalingP6float2ii:
.text._Z15cudaFreqScalingP6float2ii:
        /* <DEDUP_REMOVED lines=11> */
[----:B------:R-:W-:Y:S01]  /*00b0*/  ULEA.HI UR5, UR6, UR6, URZ, 0x1 ;  /* 0x0000000606057291 */ /* 0x000fe2000f8f08ff */
[----:B------:R-:W2:Y:S03]  /*00c0*/  LDCU.64 UR8, c[0x0][0x358] ;  /* 0x00006b00ff0877ac */ /* 0x000ea60008000a00 */
[----:B------:R-:W-:Y:S01]  /*00d0*/  USHF.R.S32.HI UR5, URZ, 0x1, UR5 ;  /* 0x00000001ff057899 */ /* 0x000fe20008011405 */
[----:B------:R-:W3:Y:S05]  /*00e0*/  LDCU UR10, c[0x0][0x388] ;  /* 0x00007100ff0a77ac */ /* 0x000eea0008000800 */
[----:B------:R-:W-:Y:S01]  /*00f0*/  I2FP.F32.S32 R3, UR5 ;  /* 0x0000000500037c45 */ /* 0x000fe20008201400 */
[----:B-1----:R-:W-:-:S07]  /*0100*/  IMAD R2, R2, UR7, RZ ;  /* 0x0000000702027c24 */ /* 0x002fce000f8e02ff */
.L_x_54:
[----:B-1-3--:R-:W1:Y:S01]  /*0110*/  I2F.U32.RP R0, UR10 ;  /* 0x0000000a00007d06 */ /* 0x00ae620008209000 */
[----:B------:R-:W-:Y:S01]  /*0120*/  ISETP.NE.U32.AND P1, PT, RZ, UR10, PT ;  /* 0x0000000aff007c0c */ /* 0x000fe2000bf25070 */
[----:B------:R-:W-:Y:S06]  /*0130*/  BSSY.RECONVERGENT B0, `(.L_x_52) ;  /* 0x000001e000007945 */ /* 0x000fec0003800200 */
[----:B-1----:R-:W1:Y:S02]  /*0140*/  MUFU.RCP R0, R0 ;  /* 0x0000000000007308 */ /* 0x002e640000001000 */
[----:B-1----:R-:W-:-:S06]  /*0150*/  VIADD R8, R0, 0xffffffe ;  /* 0x0ffffffe00087836 */ /* 0x002fcc0000000000 */
[----:B------:R1:W3:Y:S02]  /*0160*/  F2I.FTZ.U32.TRUNC.NTZ R9, R8 ;  /* 0x0000000800097305 */ /* 0x0002e4000021f000 */
[----:B-1----:R-:W-:Y:S02]  /*0170*/  IMAD.MOV.U32 R8, RZ, RZ, RZ ;  /* 0x000000ffff087224 */ /* 0x002fe400078e00ff */
[----:B---3--:R-:W-:-:S04]  /*0180*/  IMAD.MOV R11, RZ, RZ, -R9 ;  /* 0x000000ffff0b7224 */ /* 0x008fc800078e0a09 */
[----:B------:R-:W-:-:S04]  /*0190*/  IMAD R11, R11, UR10, RZ ;  /* 0x0000000a0b0b7c24 */ /* 0x000fc8000f8e02ff */
[----:B------:R-:W-:Y:S02]  /*01a0*/  IMAD.HI.U32 R6, R9, R11, R8 ;  /* 0x0000000b09067227 */ /* 0x000fe400078e0008 */
[----:B------:R-:W1:Y:S04]  /*01b0*/  MUFU.RCP R8, R3 ;  /* 0x0000000300087308 */ /* 0x000e680000001000 */
[----:B------:R-:W-:-:S04]  /*01c0*/  IMAD.HI.U32 R6, R6, R7, RZ ;  /* 0x0000000706067227 */ /* 0x000fc800078e00ff */
[----:B------:R-:W-:-:S04]  /*01d0*/  IMAD.MOV R6, RZ, RZ, -R6 ;  /* 0x000000ffff067224 */ /* 0x000fc800078e0a06 */
[----:B------:R-:W-:-:S05]  /*01e0*/  IMAD R6, R6, UR10, R7 ;  /* 0x0000000a06067c24 */ /* 0x000fca000f8e0207 */
[----:B------:R-:W-:Y:S01]  /*01f0*/  ISETP.GE.U32.AND P0, PT, R6, UR10, PT ;  /* 0x0000000a06007c0c */ /* 0x000fe2000bf06070 */
[----:B-1----:R-:W-:-:S04]  /*0200*/  FFMA R9, -R3, R8, 1 ;  /* 0x3f80000003097423 */ /* 0x002fc80000000108 */
[----:B------:R-:W-:-:S08]  /*0210*/  FFMA R9, R8, R9, R8 ;  /* 0x0000000908097223 */ /* 0x000fd00000000008 */
[----:B------:R-:W-:-:S05]  /*0220*/  @P0 VIADD R6, R6, -UR10 ;  /* 0x8000000a06060c36 */ /* 0x000fca0008000000 */
[----:B------:R-:W-:-:S13]  /*0230*/  ISETP.GE.U32.AND P0, PT, R6, UR10, PT ;  /* 0x0000000a06007c0c */ /* 0x000fda000bf06070 */
[----:B------:R-:W-:Y:S01]  /*0240*/  @P0 VIADD R6, R6, -UR10 ;  /* 0x8000000a06060c36 */ /* 0x000fe20008000000 */
[----:B------:R-:W-:-:S04]  /*0250*/  @!P1 LOP3.LUT R6, RZ, UR10, RZ, 0x33, !PT ;  /* 0x0000000aff069c12 */ /* 0x000fc8000f8e33ff */
[----:B------:R-:W-:-:S13]  /*0260*/  ISETP.GE.U32.AND P0, PT, R6, UR5, PT ;  /* 0x0000000506007c0c */ /* 0x000fda000bf06070 */
[----:B------:R-:W-:-:S04]  /*0270*/  @P0 IADD3 R6, PT, PT, -R6, UR10, RZ ;  /* 0x0000000a06060c10 */ /* 0x000fc8000fffe1ff */
[----:B------:R-:W-:-:S04]  /*0280*/  I2FP.F32.U32 R0, R6 ;  /* 0x0000000600007245 */ /* 0x000fc80000201000 */
[----:B------:R-:W1:Y:S01]  /*0290*/  FCHK P0, R0, R3 ;  /* 0x0000000300007302 */ /* 0x000e620000000000 */
[----:B------:R-:W-:-:S04]  /*02a0*/  FFMA R6, R0, R9, RZ ;  /* 0x0000000900067223 */ /* 0x000fc800000000ff */
[----:B------:R-:W-:-:S04]  /*02b0*/  FFMA R8, -R3, R6, R0 ;  /* 0x0000000603087223 */ /* 0x000fc80000000100 */
[----:B------:R-:W-:Y:S01]  /*02c0*/  FFMA R6, R9, R8, R6 ;  /* 0x0000000809067223 */ /* 0x000fe20000000006 */
[----:B-1----:R-:W-:Y:S06]  /*02d0*/  @!P0 BRA `(.L_x_53) ;  /* 0x00000000000c8947 */ /* 0x002fec0003800000 */
[----:B------:R-:W-:-:S07]  /*02e0*/  MOV R6, 0x300 ;  /* 0x0000030000067802 */ /* 0x000fce0000000f00 */
[----:B0-2---:R-:W-:Y:S05]  /*02f0*/  CALL.REL.NOINC `($__internal_2_$__cuda_sm3x_div_rn_noftz_f32_slowpath) ;  /* 0x00000000002c7944 */ /* 0x005fea0003c00000 */
[----:B------:R-:W-:-:S07]  /*0300*/  IMAD.MOV.U32 R6, RZ, RZ, R0 ;  /* 0x000000ffff067224 */ /* 0x000fce00078e0000 */
.L_x_53:
[----:B--2---:R-:W-:Y:S05]  /*0310*/  BSYNC.RECONVERGENT B0 ;  /* 0x0000000000007941 */ /* 0x004fea0003800200 */
.L_x_52:
[----:B0-----:R-:W-:-:S05]  /*0320*/  IMAD.WIDE.U32 R8, R7, 0x8, R4 ;  /* 0x0000000807087825 */ /* 0x001fca00078e0004 */
[----:B------:R-:W2:Y:S01]  /*0330*/  LDG.E.64 R10, desc[UR8][R8.64] ;  /* 0x00000008080a7981 */ /* 0x000ea2000c1e1b00 */
[----:B------:R-:W-:-:S05]  /*0340*/  IMAD.IADD R7, R2, 0x1, R7 ;  /* 0x0000000102077824 */ /* 0x000fca00078e0207 */
[----:B------:R-:W-:Y:S01]  /*0350*/  ISETP.GE.U32.AND P0, PT, R7, UR4, PT ;  /* 0x0000000407007c0c */ /* 0x000fe2000bf06070 */
[-C--:B--2---:R-:W-:Y:S01]  /*0360*/  FMUL R10, R10, R6.reuse ;  /* 0x000000060a0a7220 */ /* 0x084fe20000400000 */
[----:B------:R-:W-:-:S05]  /*0370*/  FMUL R11, R11, R6 ;  /* 0x000000060b0b7220 */ /* 0x000fca0000400000 */
[----:B------:R1:W-:Y:S06]  /*0380*/  STG.E.64 desc[UR8][R8.64], R10 ;  /* 0x0000000a08007986 */ /* 0x0003ec000c101b08 */
[----:B------:R-:W-:Y:S05]  /*0390*/  @!P0 BRA `(.L_x_54) ;  /* 0xfffffffc005c8947 */ /* 0x000fea000383ffff */
[----:B------:R-:W-:Y:S05]  /*03a0*/  EXIT ;  /* 0x000000000000794d */ /* 0x000fea0003800000 */
        .weak           $__internal_2_$__cuda_sm3x_div_rn_noftz_f32_slowpath
        .type           $__internal_2_$__cuda_sm3x_div_rn_noftz_f32_slowpath,@function
        .size           $__internal_2_$__cuda_sm3x_div_rn_noftz_f32_slowpath,(.L_x_69 - $__internal_2_$__cuda_sm3x_div_rn_noftz_f32_slowpath)
$__internal_2_$__cuda_sm3x_div_rn_noftz_f32_slowpath:
[--C-:B------:R-:W-:Y:S01]  /*03b0*/  SHF.R.U32.HI R9, RZ, 0x17, R3.reuse ;  /* 0x00000017ff097819 */ /* 0x100fe20000011603 */
[----:B------:R-:W-:Y:S01]  /*03c0*/  BSSY.RECONVERGENT B1, `(.L_x_55) ;  /* 0x0000064000017945 */ /* 0x000fe20003800200 */
[--C-:B------:R-:W-:Y:S01]  /*03d0*/  SHF.R.U32.HI R8, RZ, 0x17, R0.reuse ;  /* 0x00000017ff087819 */ /* 0x100fe20000011600 */
[----:B------:R-:W-:Y:S01]  /*03e0*/  IMAD.MOV.U32 R10, RZ, RZ, R0 ;  /* 0x000000ffff0a7224 */ /* 0x000fe200078e0000 */
[----:B------:R-:W-:Y:S01]  /*03f0*/  LOP3.LUT R9, R9, 0xff, RZ, 0xc0, !PT ;  /* 0x000000ff09097812 */ /* 0x000fe200078ec0ff */
[----:B------:R-:W-:Y:S01]  /*0400*/  IMAD.MOV.U32 R11, RZ, RZ, R3 ;  /* 0x000000ffff0b7224 */ /* 0x000fe200078e0003 */
[----:B------:R-:W-:-:S03]  /*0410*/  LOP3.LUT R14, R8, 0xff, RZ, 0xc0, !PT ;  /* 0x000000ff080e7812 */ /* 0x000fc600078ec0ff */
[----:B------:R-:W-:Y:S02]  /*0420*/  VIADD R12, R9, 0xffffffff ;  /* 0xffffffff090c7836 */ /* 0x000fe40000000000 */
[----:B------:R-:W-:-:S03]  /*0430*/  VIADD R13, R14, 0xffffffff ;  /* 0xffffffff0e0d7836 */ /* 0x000fc60000000000 */
        /* <DEDUP_REMOVED lines=22> */
[----:B------:R-:W-:Y:S02]  /*05a0*/  @P0 IMAD.MOV.U32 R8, RZ, RZ, RZ ;  /* 0x000000ffff080224 */ /* 0x000fe400078e00ff */
[----:B------:R-:W-:Y:S01]  /*05b0*/  @!P0 FFMA R10, R0, 1.84467440737095516160e+19, RZ ;  /* 0x5f800000000a8823 */ /* 0x000fe200000000ff */
[----:B------:R-:W-:Y:S02]  /*05c0*/  @!P0 IMAD.MOV.U32 R8, RZ, RZ, -0x40 ;  /* 0xffffffc0ff088424 */ /* 0x000fe400078e00ff */
[----:B------:R-:W-:Y:S02]  /*05d0*/  @!P1 FFMA R11, R3, 1.84467440737095516160e+19, RZ ;  /* 0x5f800000030b9823 */ /* 0x000fe400000000ff */
[----:B------:R-:W-:-:S07]  /*05e0*/  @!P1 VIADD R8, R8, 0x40 ;  /* 0x0000004008089836 */ /* 0x000fce0000000000 */
.L_x_56:
[----:B------:R-:W-:Y:S01]  /*05f0*/  LEA R0, R9, 0xc0800000, 0x17 ;  /* 0xc080000009007811 */ /* 0x000fe200078eb8ff */
[----:B------:R-:W-:Y:S04]  /*0600*/  BSSY.RECONVERGENT B2, `(.L_x_61) ;  /* 0x0000036000027945 */ /* 0x000fe80003800200 */
[----:B------:R-:W-:Y:S02]  /*0610*/  IMAD.IADD R12, R11, 0x1, -R0 ;  /* 0x000000010b0c7824 */ /* 0x000fe400078e0a00 */
[----:B------:R-:W-:Y:S02]  /*0620*/  VIADD R11, R14, 0xffffff81 ;  /* 0xffffff810e0b7836 */ /* 0x000fe40000000000 */
[----:B------:R-:W0:Y:S01]  /*0630*/  MUFU.RCP R13, R12 ;  /* 0x0000000c000d7308 */ /* 0x000e220000001000 */
[----:B------:R-:W-:Y:S01]  /*0640*/  FADD.FTZ R15, -R12, -RZ ;  /* 0x800000ff0c0f7221 */ /* 0x000fe20000010100 */
[C---:B------:R-:W-:Y:S01]  /*0650*/  IMAD R0, R11.reuse, -0x800000, R10 ;  /* 0xff8000000b007824 */ /* 0x040fe200078e020a */
[----:B------:R-:W-:-:S05]  /*0660*/  IADD3 R11, PT, PT, R11, 0x7f, -R9 ;  /* 0x0000007f0b0b7810 */ /* 0x000fca0007ffe809 */
        /* <DEDUP_REMOVED lines=9> */
[----:B------:R-:W-:-:S05]  /*0700*/  LOP3.LUT R9, R9, 0xff, RZ, 0xc0, !PT ;  /* 0x000000ff09097812 */ /* 0x000fca00078ec0ff */
[----:B------:R-:W-:-:S04]  /*0710*/  IMAD.IADD R12, R9, 0x1, R11 ;  /* 0x00000001090c7824 */ /* 0x000fc800078e020b */
        /* <DEDUP_REMOVED lines=10> */
[CCC-:B------:R-:W-:Y:S01]  /*07c0*/  FFMA.RZ R8, R17.reuse, R15.reuse, R14.reuse ;  /* 0x0000000f11087223 */ /* 0x1c0fe2000000c00e */
[C---:B------:R-:W-:Y:S02]  /*07d0*/  VIADD R11, R12.reuse, 0x20 ;  /* 0x000000200c0b7836 */ /* 0x040fe40000000000 */
[CCC-:B------:R-:W-:Y:S01]  /*07e0*/  FFMA.RM R9, R17.reuse, R15.reuse, R14.reuse ;  /* 0x0000000f11097223 */ /* 0x1c0fe2000000400e */
[----:B------:R-:W-:Y:S02]  /*07f0*/  ISETP.NE.AND P2, PT, R12, RZ, PT ;  /* 0x000000ff0c00720c */ /* 0x000fe40003f45270 */
[----:B------:R-:W-:Y:S01]  /*0800*/  LOP3.LUT R10, R8, 0x7fffff, RZ, 0xc0, !PT ;  /* 0x007fffff080a7812 */ /* 0x000fe200078ec0ff */
[----:B------:R-:W-:Y:S01]  /*0810*/  FFMA.RP R8, R17, R15, R14 ;  /* 0x0000000f11087223 */ /* 0x000fe2000000800e */
[----:B------:R-:W-:Y:S01]  /*0820*/  ISETP.NE.AND P1, PT, R12, RZ, PT ;  /* 0x000000ff0c00720c */ /* 0x000fe20003f25270 */
[----:B------:R-:W-:Y:S01]  /*0830*/  IMAD.MOV R12, RZ, RZ, -R12 ;  /* 0x000000ffff0c7224 */ /* 0x000fe200078e0a0c */
[----:B------:R-:W-:-:S02]  /*0840*/  LOP3.LUT R10, R10, 0x800000, RZ, 0xfc, !PT ;  /* 0x008000000a0a7812 */ /* 0x000fc400078efcff */
[----:B------:R-:W-:Y:S02]  /*0850*/  FSETP.NEU.FTZ.AND P0, PT, R8, R9, PT ;  /* 0x000000090800720b */ /* 0x000fe40003f1d000 */
[----:B------:R-:W-:Y:S02]  /*0860*/  SHF.L.U32 R11, R10, R11, RZ ;  /* 0x0000000b0a0b7219 */ /* 0x000fe400000006ff */
[----:B------:R-:W-:Y:S02]  /*0870*/  SEL R9, R12, RZ, P2 ;  /* 0x000000ff0c097207 */ /* 0x000fe40001000000 */
[----:B------:R-:W-:Y:S02]  /*0880*/  ISETP.NE.AND P1, PT, R11, RZ, P1 ;  /* 0x000000ff0b00720c */ /* 0x000fe40000f25270 */
[----:B------:R-:W-:Y:S02]  /*0890*/  SHF.R.U32.HI R9, RZ, R9, R10 ;  /* 0x00000009ff097219 */ /* 0x000fe4000001160a */
[----:B------:R-:W-:-:S02]  /*08a0*/  PLOP3.LUT P0, PT, P0, P1, PT, 0xf8, 0x8f ;  /* 0x00000000008f781c */ /* 0x000fc40000703f70 */
[----:B------:R-:W-:Y:S02]  /*08b0*/  SHF.R.U32.HI R11, RZ, 0x1, R9 ;  /* 0x00000001ff0b7819 */ /* 0x000fe40000011609 */
[----:B------:R-:W-:-:S04]  /*08c0*/  SEL R8, RZ, 0x1, !P0 ;  /* 0x00000001ff087807 */ /* 0x000fc80004000000 */
[----:B------:R-:W-:-:S04]  /*08d0*/  LOP3.LUT R8, R8, 0x1, R11, 0xf8, !PT ;  /* 0x0000000108087812 */ /* 0x000fc800078ef80b */
[----:B------:R-:W-:-:S05]  /*08e0*/  LOP3.LUT R8, R8, R9, RZ, 0xc0, !PT ;  /* 0x0000000908087212 */ /* 0x000fca00078ec0ff */
[----:B------:R-:W-:-:S05]  /*08f0*/  IMAD.IADD R11, R11, 0x1, R8 ;  /* 0x000000010b0b7824 */ /* 0x000fca00078e0208 */
[----:B------:R-:W-:Y:S01]  /*0900*/  LOP3.LUT R0, R11, R0, RZ, 0xfc, !PT ;  /* 0x000000000b007212 */ /* 0x000fe200078efcff */
[----:B------:R-:W-:Y:S06]  /*0910*/  BRA `(.L_x_64) ;  /* 0x0000000000107947 */ /* 0x000fec0003800000 */
.L_x_63:
[----:B------:R-:W-:-:S04]  /*0920*/  LOP3.LUT R0, R0, 0x80000000, RZ, 0xc0, !PT ;  /* 0x8000000000007812 */ /* 0x000fc800078ec0ff */
[----:B------:R-:W-:Y:S01]  /*0930*/  LOP3.LUT R0, R0, 0x7f800000, RZ, 0xfc, !PT ;  /* 0x7f80000000007812 */ /* 0x000fe200078efcff */
[----:B------:R-:W-:Y:S06]  /*0940*/  BRA `(.L_x_64) ;  /* 0x0000000000047947 */ /* 0x000fec0003800000 */
.L_x_62:
[----:B------:R-:W-:-:S07]  /*0950*/  IMAD R0, R11, 0x800000, R0 ;  /* 0x008000000b007824 */ /* 0x000fce00078e0200 */
.L_x_64:
[----:B------:R-:W-:Y:S05]  /*0960*/  BSYNC.RECONVERGENT B2 ;  /* 0x0000000000027941 */ /* 0x000fea0003800200 */
.L_x_61:
[----:B------:R-:W-:Y:S05]  /*0970*/  BRA `(.L_x_65) ;  /* 0x0000000000207947 */ /* 0x000fea0003800000 */
.L_x_60:
[----:B------:R-:W-:-:S04]  /*0980*/  LOP3.LUT R0, R11, 0x80000000, R10, 0x48, !PT ;  /* 0x800000000b007812 */ /* 0x000fc800078e480a */
[----:B------:R-:W-:Y:S01]  /*0990*/  LOP3.LUT R0, R0, 0x7f800000, RZ, 0xfc, !PT ;  /* 0x7f80000000007812 */ /* 0x000fe200078efcff */
[----:B------:R-:W-:Y:S06]  /*09a0*/  BRA `(.L_x_65) ;  /* 0x0000000000147947 */ /* 0x000fec0003800000 */
.L_x_59:
[----:B------:R-:W-:Y:S01]  /*09b0*/  LOP3.LUT R0, R11, 0x80000000, R10, 0x48, !PT ;  /* 0x800000000b007812 */ /* 0x000fe200078e480a */
[----:B------:R-:W-:Y:S06]  /*09c0*/  BRA `(.L_x_65) ;  /* 0x00000000000c7947 */ /* 0x000fec0003800000 */
.L_x_58:
[----:B------:R-:W0:Y:S01]  /*09d0*/  MUFU.RSQ R0, -QNAN ;  /* 0xffc0000000007908 */ /* 0x000e220000001400 */
[----:B------:R-:W-:Y:S05]  /*09e0*/  BRA `(.L_x_65) ;  /* 0x0000000000047947 */ /* 0x000fea0003800000 */
.L_x_57:
[----:B------:R-:W-:-:S07]  /*09f0*/  FADD.FTZ R0, R0, R3 ;  /* 0x0000000300007221 */ /* 0x000fce0000010000 */
.L_x_65:
[----:B------:R-:W-:Y:S05]  /*0a00*/  BSYNC.RECONVERGENT B1 ;  /* 0x0000000000017941 */ /* 0x000fea0003800200 */
.L_x_55:
[----:B------:R-:W-:Y:S02]  /*0a10*/  IMAD.MOV.U32 R8, RZ, RZ, R6 ;  /* 0x000000ffff087224 */ /* 0x000fe400078e0006 */
[----:B------:R-:W-:-:S04]  /*0a20*/  IMAD.MOV.U32 R9, RZ, RZ, 0x0 ;  /* 0x00000000ff097424 */ /* 0x000fc800078e00ff */
[----:B0-----:R-:W-:Y:S05]  /*0a30*/  RET.REL.NODEC R8 `(_Z15cudaFreqScalingP6float2ii) ;  /* 0xfffffff408707950 */ /* 0x001fea0003c3ffff */
.L_x_66:
        /* <DEDUP_REMOVED lines=12> */
.L_x_69:


//--------------------- .nv.global.init           --------------------------
	.section	.nv.global.init,"aw",@progbits
	.align	4
.nv.global.init:
	.type		__cudart_i2opi_f,@object
	.size		__cudart_i2opi_f,(.L_0 - __cudart_i2opi_f)
__cudart_i2opi_f:
        /*0000*/ 	.byte	0x41, 0x90, 0x43, 0x3c, 0x99, 0x95, 0x62, 0xdb, 0xc0, 0xdd, 0x34, 0xf5, 0xd1, 0x57, 0x27, 0xfc
        /*0010*/ 	.byte	0x29, 0x15, 0x44, 0x4e, 0x6e, 0x83, 0xf9, 0xa2
.L_0:


//--------------------- .nv.shared.reserved.0     --------------------------
	.section	.nv.shared.reserved.0,"aw",@nobits
	.weak		__nv_reservedSMEM_offset_0_alias
	.size		__nv_reservedSMEM_offset_0_alias, 0, 64
	.other		__nv_reservedSMEM_offset_0_alias,@"STO_CUDA_RESERVED_SHARED STV_DEFAULT"
__nv_reservedSMEM_offset_0_alias:
	.zero		0
	.zero		64


//--------------------- .nv.constant0._Z18cudaBackprojectionPfS_iii --------------------------
	.section	.nv.constant0._Z18cudaBackprojectionPfS_iii,"a",@progbits
	.sectionflags	@""
	.align	4
.nv.constant0._Z18cudaBackprojectionPfS_iii:
	.zero		924


//--------------------- .nv.constant0._Z15cudaRealtoFloatP6float2Pfii --------------------------
	.section	.nv.constant0._Z15cudaRealtoFloatP6float2Pfii,"a",@progbits
	.sectionflags	@""
	.align	4
.nv.constant0._Z15cudaRealtoFloatP6float2Pfii:
	.zero		920


//--------------------- .nv.constant0._Z15cudaFreqScalingP6float2ii --------------------------
	.section	.nv.constant0._Z15cudaFreqScalingP6float2ii,"a",@progbits
	.sectionflags	@""
	.align	4
.nv.constant0._Z15cudaFreqScalingP6float2ii:
	.zero		912


//--------------------- SYMBOLS --------------------------

	.type		.nv.reservedSmem.offset0,@object
	.size		.nv.reservedSmem.offset0,0x4
